//
// Generated by NVIDIA NVVM Compiler
//
// Compiler Build ID: CL-36424714
// Cuda compilation tools, release 13.0, V13.0.88
// Based on NVVM 20.0.0
//

.version 9.0
.target sm_100
.address_size 64

	// .globl	_Z10cal_phase1iPiii
// _ZZ10cal_phase1iPiiiE12shared_block has been demoted
// _ZZ10cal_phase2iPiiiE12shared_pivot has been demoted
// _ZZ10cal_phase2iPiiiE9shared_hz has been demoted
// _ZZ10cal_phase2iPiiiE9shared_vt has been demoted
// _ZZ10cal_phase3iPiiiE5block has been demoted
// _ZZ10cal_phase3iPiiiE2vt has been demoted
// _ZZ10cal_phase3iPiiiE2hz has been demoted

.visible .entry _Z10cal_phase1iPiii(
	.param .u32 _Z10cal_phase1iPiii_param_0,
	.param .u64 .ptr .align 1 _Z10cal_phase1iPiii_param_1,
	.param .u32 _Z10cal_phase1iPiii_param_2,
	.param .u32 _Z10cal_phase1iPiii_param_3
)
{
	.reg .b32 	%r<1048>;
	.reg .b64 	%rd<7>;
	// demoted variable
	.shared .align 4 .b8 _ZZ10cal_phase1iPiiiE12shared_block[16384];
	ld.param.u32 	%r1, [_Z10cal_phase1iPiii_param_0];
	ld.param.u64 	%rd1, [_Z10cal_phase1iPiii_param_1];
	ld.param.u32 	%r2, [_Z10cal_phase1iPiii_param_3];
	cvta.to.global.u64 	%rd2, %rd1;
	mov.u32 	%r3, %tid.y;
	mov.u32 	%r4, %tid.x;
	shl.b32 	%r5, %r2, 6;
	add.s32 	%r6, %r5, %r3;
	add.s32 	%r7, %r5, %r4;
	mad.lo.s32 	%r8, %r6, %r1, %r7;
	shl.b32 	%r9, %r1, 5;
	mul.wide.s32 	%rd3, %r8, 4;
	add.s64 	%rd4, %rd2, %rd3;
	ld.global.u32 	%r10, [%rd4];
	shl.b32 	%r11, %r3, 8;
	mov.u32 	%r12, _ZZ10cal_phase1iPiiiE12shared_block;
	add.s32 	%r13, %r12, %r11;
	shl.b32 	%r14, %r4, 2;
	add.s32 	%r15, %r13, %r14;
	st.shared.u32 	[%r15], %r10;
	mul.wide.s32 	%rd5, %r9, 4;
	add.s64 	%rd6, %rd4, %rd5;
	ld.global.u32 	%r16, [%rd6];
	st.shared.u32 	[%r15+8192], %r16;
	ld.global.u32 	%r17, [%rd4+128];
	st.shared.u32 	[%r15+128], %r17;
	ld.global.u32 	%r18, [%rd6+128];
	st.shared.u32 	[%r15+8320], %r18;
	bar.sync 	0;
	ld.shared.u32 	%r19, [%r15];
	ld.shared.u32 	%r20, [%r15+8192];
	ld.shared.u32 	%r21, [%r15+128];
	ld.shared.u32 	%r22, [%r15+8320];
	ld.shared.u32 	%r23, [%r13];
	add.s32 	%r24, %r12, %r14;
	ld.shared.u32 	%r25, [%r24];
	add.s32 	%r26, %r25, %r23;
	min.s32 	%r27, %r19, %r26;
	st.shared.u32 	[%r15], %r27;
	ld.shared.u32 	%r28, [%r13+8192];
	ld.shared.u32 	%r29, [%r24];
	add.s32 	%r30, %r29, %r28;
	min.s32 	%r31, %r20, %r30;
	st.shared.u32 	[%r15+8192], %r31;
	ld.shared.u32 	%r32, [%r13];
	ld.shared.u32 	%r33, [%r24+128];
	add.s32 	%r34, %r33, %r32;
	min.s32 	%r35, %r21, %r34;
	st.shared.u32 	[%r15+128], %r35;
	ld.shared.u32 	%r36, [%r13+8192];
	ld.shared.u32 	%r37, [%r24+128];
	add.s32 	%r38, %r37, %r36;
	min.s32 	%r39, %r22, %r38;
	ld.shared.u32 	%r40, [%r13+4];
	ld.shared.u32 	%r41, [%r24+256];
	add.s32 	%r42, %r41, %r40;
	min.s32 	%r43, %r27, %r42;
	st.shared.u32 	[%r15], %r43;
	ld.shared.u32 	%r44, [%r13+8196];
	ld.shared.u32 	%r45, [%r24+256];
	add.s32 	%r46, %r45, %r44;
	min.s32 	%r47, %r31, %r46;
	st.shared.u32 	[%r15+8192], %r47;
	ld.shared.u32 	%r48, [%r13+4];
	ld.shared.u32 	%r49, [%r24+384];
	add.s32 	%r50, %r49, %r48;
	min.s32 	%r51, %r35, %r50;
	st.shared.u32 	[%r15+128], %r51;
	ld.shared.u32 	%r52, [%r13+8196];
	ld.shared.u32 	%r53, [%r24+384];
	add.s32 	%r54, %r53, %r52;
	min.s32 	%r55, %r39, %r54;
	ld.shared.u32 	%r56, [%r13+8];
	ld.shared.u32 	%r57, [%r24+512];
	add.s32 	%r58, %r57, %r56;
	min.s32 	%r59, %r43, %r58;
	st.shared.u32 	[%r15], %r59;
	ld.shared.u32 	%r60, [%r13+8200];
	ld.shared.u32 	%r61, [%r24+512];
	add.s32 	%r62, %r61, %r60;
	min.s32 	%r63, %r47, %r62;
	st.shared.u32 	[%r15+8192], %r63;
	ld.shared.u32 	%r64, [%r13+8];
	ld.shared.u32 	%r65, [%r24+640];
	add.s32 	%r66, %r65, %r64;
	min.s32 	%r67, %r51, %r66;
	st.shared.u32 	[%r15+128], %r67;
	ld.shared.u32 	%r68, [%r13+8200];
	ld.shared.u32 	%r69, [%r24+640];
	add.s32 	%r70, %r69, %r68;
	min.s32 	%r71, %r55, %r70;
	ld.shared.u32 	%r72, [%r13+12];
	ld.shared.u32 	%r73, [%r24+768];
	add.s32 	%r74, %r73, %r72;
	min.s32 	%r75, %r59, %r74;
	st.shared.u32 	[%r15], %r75;
	ld.shared.u32 	%r76, [%r13+8204];
	ld.shared.u32 	%r77, [%r24+768];
	add.s32 	%r78, %r77, %r76;
	min.s32 	%r79, %r63, %r78;
	st.shared.u32 	[%r15+8192], %r79;
	ld.shared.u32 	%r80, [%r13+12];
	ld.shared.u32 	%r81, [%r24+896];
	add.s32 	%r82, %r81, %r80;
	min.s32 	%r83, %r67, %r82;
	st.shared.u32 	[%r15+128], %r83;
	ld.shared.u32 	%r84, [%r13+8204];
	ld.shared.u32 	%r85, [%r24+896];
	add.s32 	%r86, %r85, %r84;
	min.s32 	%r87, %r71, %r86;
	ld.shared.u32 	%r88, [%r13+16];
	ld.shared.u32 	%r89, [%r24+1024];
	add.s32 	%r90, %r89, %r88;
	min.s32 	%r91, %r75, %r90;
	st.shared.u32 	[%r15], %r91;
	ld.shared.u32 	%r92, [%r13+8208];
	ld.shared.u32 	%r93, [%r24+1024];
	add.s32 	%r94, %r93, %r92;
	min.s32 	%r95, %r79, %r94;
	st.shared.u32 	[%r15+8192], %r95;
	ld.shared.u32 	%r96, [%r13+16];
	ld.shared.u32 	%r97, [%r24+1152];
	add.s32 	%r98, %r97, %r96;
	min.s32 	%r99, %r83, %r98;
	st.shared.u32 	[%r15+128], %r99;
	ld.shared.u32 	%r100, [%r13+8208];
	ld.shared.u32 	%r101, [%r24+1152];
	add.s32 	%r102, %r101, %r100;
	min.s32 	%r103, %r87, %r102;
	ld.shared.u32 	%r104, [%r13+20];
	ld.shared.u32 	%r105, [%r24+1280];
	add.s32 	%r106, %r105, %r104;
	min.s32 	%r107, %r91, %r106;
	st.shared.u32 	[%r15], %r107;
	ld.shared.u32 	%r108, [%r13+8212];
	ld.shared.u32 	%r109, [%r24+1280];
	add.s32 	%r110, %r109, %r108;
	min.s32 	%r111, %r95, %r110;
	st.shared.u32 	[%r15+8192], %r111;
	ld.shared.u32 	%r112, [%r13+20];
	ld.shared.u32 	%r113, [%r24+1408];
	add.s32 	%r114, %r113, %r112;
	min.s32 	%r115, %r99, %r114;
	st.shared.u32 	[%r15+128], %r115;
	ld.shared.u32 	%r116, [%r13+8212];
	ld.shared.u32 	%r117, [%r24+1408];
	add.s32 	%r118, %r117, %r116;
	min.s32 	%r119, %r103, %r118;
	ld.shared.u32 	%r120, [%r13+24];
	ld.shared.u32 	%r121, [%r24+1536];
	add.s32 	%r122, %r121, %r120;
	min.s32 	%r123, %r107, %r122;
	st.shared.u32 	[%r15], %r123;
	ld.shared.u32 	%r124, [%r13+8216];
	ld.shared.u32 	%r125, [%r24+1536];
	add.s32 	%r126, %r125, %r124;
	min.s32 	%r127, %r111, %r126;
	st.shared.u32 	[%r15+8192], %r127;
	ld.shared.u32 	%r128, [%r13+24];
	ld.shared.u32 	%r129, [%r24+1664];
	add.s32 	%r130, %r129, %r128;
	min.s32 	%r131, %r115, %r130;
	st.shared.u32 	[%r15+128], %r131;
	ld.shared.u32 	%r132, [%r13+8216];
	ld.shared.u32 	%r133, [%r24+1664];
	add.s32 	%r134, %r133, %r132;
	min.s32 	%r135, %r119, %r134;
	ld.shared.u32 	%r136, [%r13+28];
	ld.shared.u32 	%r137, [%r24+1792];
	add.s32 	%r138, %r137, %r136;
	min.s32 	%r139, %r123, %r138;
	st.shared.u32 	[%r15], %r139;
	ld.shared.u32 	%r140, [%r13+8220];
	ld.shared.u32 	%r141, [%r24+1792];
	add.s32 	%r142, %r141, %r140;
	min.s32 	%r143, %r127, %r142;
	st.shared.u32 	[%r15+8192], %r143;
	ld.shared.u32 	%r144, [%r13+28];
	ld.shared.u32 	%r145, [%r24+1920];
	add.s32 	%r146, %r145, %r144;
	min.s32 	%r147, %r131, %r146;
	st.shared.u32 	[%r15+128], %r147;
	ld.shared.u32 	%r148, [%r13+8220];
	ld.shared.u32 	%r149, [%r24+1920];
	add.s32 	%r150, %r149, %r148;
	min.s32 	%r151, %r135, %r150;
	ld.shared.u32 	%r152, [%r13+32];
	ld.shared.u32 	%r153, [%r24+2048];
	add.s32 	%r154, %r153, %r152;
	min.s32 	%r155, %r139, %r154;
	st.shared.u32 	[%r15], %r155;
	ld.shared.u32 	%r156, [%r13+8224];
	ld.shared.u32 	%r157, [%r24+2048];
	add.s32 	%r158, %r157, %r156;
	min.s32 	%r159, %r143, %r158;
	st.shared.u32 	[%r15+8192], %r159;
	ld.shared.u32 	%r160, [%r13+32];
	ld.shared.u32 	%r161, [%r24+2176];
	add.s32 	%r162, %r161, %r160;
	min.s32 	%r163, %r147, %r162;
	st.shared.u32 	[%r15+128], %r163;
	ld.shared.u32 	%r164, [%r13+8224];
	ld.shared.u32 	%r165, [%r24+2176];
	add.s32 	%r166, %r165, %r164;
	min.s32 	%r167, %r151, %r166;
	ld.shared.u32 	%r168, [%r13+36];
	ld.shared.u32 	%r169, [%r24+2304];
	add.s32 	%r170, %r169, %r168;
	min.s32 	%r171, %r155, %r170;
	st.shared.u32 	[%r15], %r171;
	ld.shared.u32 	%r172, [%r13+8228];
	ld.shared.u32 	%r173, [%r24+2304];
	add.s32 	%r174, %r173, %r172;
	min.s32 	%r175, %r159, %r174;
	st.shared.u32 	[%r15+8192], %r175;
	ld.shared.u32 	%r176, [%r13+36];
	ld.shared.u32 	%r177, [%r24+2432];
	add.s32 	%r178, %r177, %r176;
	min.s32 	%r179, %r163, %r178;
	st.shared.u32 	[%r15+128], %r179;
	ld.shared.u32 	%r180, [%r13+8228];
	ld.shared.u32 	%r181, [%r24+2432];
	add.s32 	%r182, %r181, %r180;
	min.s32 	%r183, %r167, %r182;
	ld.shared.u32 	%r184, [%r13+40];
	ld.shared.u32 	%r185, [%r24+2560];
	add.s32 	%r186, %r185, %r184;
	min.s32 	%r187, %r171, %r186;
	st.shared.u32 	[%r15], %r187;
	ld.shared.u32 	%r188, [%r13+8232];
	ld.shared.u32 	%r189, [%r24+2560];
	add.s32 	%r190, %r189, %r188;
	min.s32 	%r191, %r175, %r190;
	st.shared.u32 	[%r15+8192], %r191;
	ld.shared.u32 	%r192, [%r13+40];
	ld.shared.u32 	%r193, [%r24+2688];
	add.s32 	%r194, %r193, %r192;
	min.s32 	%r195, %r179, %r194;
	st.shared.u32 	[%r15+128], %r195;
	ld.shared.u32 	%r196, [%r13+8232];
	ld.shared.u32 	%r197, [%r24+2688];
	add.s32 	%r198, %r197, %r196;
	min.s32 	%r199, %r183, %r198;
	ld.shared.u32 	%r200, [%r13+44];
	ld.shared.u32 	%r201, [%r24+2816];
	add.s32 	%r202, %r201, %r200;
	min.s32 	%r203, %r187, %r202;
	st.shared.u32 	[%r15], %r203;
	ld.shared.u32 	%r204, [%r13+8236];
	ld.shared.u32 	%r205, [%r24+2816];
	add.s32 	%r206, %r205, %r204;
	min.s32 	%r207, %r191, %r206;
	st.shared.u32 	[%r15+8192], %r207;
	ld.shared.u32 	%r208, [%r13+44];
	ld.shared.u32 	%r209, [%r24+2944];
	add.s32 	%r210, %r209, %r208;
	min.s32 	%r211, %r195, %r210;
	st.shared.u32 	[%r15+128], %r211;
	ld.shared.u32 	%r212, [%r13+8236];
	ld.shared.u32 	%r213, [%r24+2944];
	add.s32 	%r214, %r213, %r212;
	min.s32 	%r215, %r199, %r214;
	ld.shared.u32 	%r216, [%r13+48];
	ld.shared.u32 	%r217, [%r24+3072];
	add.s32 	%r218, %r217, %r216;
	min.s32 	%r219, %r203, %r218;
	st.shared.u32 	[%r15], %r219;
	ld.shared.u32 	%r220, [%r13+8240];
	ld.shared.u32 	%r221, [%r24+3072];
	add.s32 	%r222, %r221, %r220;
	min.s32 	%r223, %r207, %r222;
	st.shared.u32 	[%r15+8192], %r223;
	ld.shared.u32 	%r224, [%r13+48];
	ld.shared.u32 	%r225, [%r24+3200];
	add.s32 	%r226, %r225, %r224;
	min.s32 	%r227, %r211, %r226;
	st.shared.u32 	[%r15+128], %r227;
	ld.shared.u32 	%r228, [%r13+8240];
	ld.shared.u32 	%r229, [%r24+3200];
	add.s32 	%r230, %r229, %r228;
	min.s32 	%r231, %r215, %r230;
	ld.shared.u32 	%r232, [%r13+52];
	ld.shared.u32 	%r233, [%r24+3328];
	add.s32 	%r234, %r233, %r232;
	min.s32 	%r235, %r219, %r234;
	st.shared.u32 	[%r15], %r235;
	ld.shared.u32 	%r236, [%r13+8244];
	ld.shared.u32 	%r237, [%r24+3328];
	add.s32 	%r238, %r237, %r236;
	min.s32 	%r239, %r223, %r238;
	st.shared.u32 	[%r15+8192], %r239;
	ld.shared.u32 	%r240, [%r13+52];
	ld.shared.u32 	%r241, [%r24+3456];
	add.s32 	%r242, %r241, %r240;
	min.s32 	%r243, %r227, %r242;
	st.shared.u32 	[%r15+128], %r243;
	ld.shared.u32 	%r244, [%r13+8244];
	ld.shared.u32 	%r245, [%r24+3456];
	add.s32 	%r246, %r245, %r244;
	min.s32 	%r247, %r231, %r246;
	ld.shared.u32 	%r248, [%r13+56];
	ld.shared.u32 	%r249, [%r24+3584];
	add.s32 	%r250, %r249, %r248;
	min.s32 	%r251, %r235, %r250;
	st.shared.u32 	[%r15], %r251;
	ld.shared.u32 	%r252, [%r13+8248];
	ld.shared.u32 	%r253, [%r24+3584];
	add.s32 	%r254, %r253, %r252;
	min.s32 	%r255, %r239, %r254;
	st.shared.u32 	[%r15+8192], %r255;
	ld.shared.u32 	%r256, [%r13+56];
	ld.shared.u32 	%r257, [%r24+3712];
	add.s32 	%r258, %r257, %r256;
	min.s32 	%r259, %r243, %r258;
	st.shared.u32 	[%r15+128], %r259;
	ld.shared.u32 	%r260, [%r13+8248];
	ld.shared.u32 	%r261, [%r24+3712];
	add.s32 	%r262, %r261, %r260;
	min.s32 	%r263, %r247, %r262;
	ld.shared.u32 	%r264, [%r13+60];
	ld.shared.u32 	%r265, [%r24+3840];
	add.s32 	%r266, %r265, %r264;
	min.s32 	%r267, %r251, %r266;
	st.shared.u32 	[%r15], %r267;
	ld.shared.u32 	%r268, [%r13+8252];
	ld.shared.u32 	%r269, [%r24+3840];
	add.s32 	%r270, %r269, %r268;
	min.s32 	%r271, %r255, %r270;
	st.shared.u32 	[%r15+8192], %r271;
	ld.shared.u32 	%r272, [%r13+60];
	ld.shared.u32 	%r273, [%r24+3968];
	add.s32 	%r274, %r273, %r272;
	min.s32 	%r275, %r259, %r274;
	st.shared.u32 	[%r15+128], %r275;
	ld.shared.u32 	%r276, [%r13+8252];
	ld.shared.u32 	%r277, [%r24+3968];
	add.s32 	%r278, %r277, %r276;
	min.s32 	%r279, %r263, %r278;
	ld.shared.u32 	%r280, [%r13+64];
	ld.shared.u32 	%r281, [%r24+4096];
	add.s32 	%r282, %r281, %r280;
	min.s32 	%r283, %r267, %r282;
	st.shared.u32 	[%r15], %r283;
	ld.shared.u32 	%r284, [%r13+8256];
	ld.shared.u32 	%r285, [%r24+4096];
	add.s32 	%r286, %r285, %r284;
	min.s32 	%r287, %r271, %r286;
	st.shared.u32 	[%r15+8192], %r287;
	ld.shared.u32 	%r288, [%r13+64];
	ld.shared.u32 	%r289, [%r24+4224];
	add.s32 	%r290, %r289, %r288;
	min.s32 	%r291, %r275, %r290;
	st.shared.u32 	[%r15+128], %r291;
	ld.shared.u32 	%r292, [%r13+8256];
	ld.shared.u32 	%r293, [%r24+4224];
	add.s32 	%r294, %r293, %r292;
	min.s32 	%r295, %r279, %r294;
	ld.shared.u32 	%r296, [%r13+68];
	ld.shared.u32 	%r297, [%r24+4352];
	add.s32 	%r298, %r297, %r296;
	min.s32 	%r299, %r283, %r298;
	st.shared.u32 	[%r15], %r299;
	ld.shared.u32 	%r300, [%r13+8260];
	ld.shared.u32 	%r301, [%r24+4352];
	add.s32 	%r302, %r301, %r300;
	min.s32 	%r303, %r287, %r302;
	st.shared.u32 	[%r15+8192], %r303;
	ld.shared.u32 	%r304, [%r13+68];
	ld.shared.u32 	%r305, [%r24+4480];
	add.s32 	%r306, %r305, %r304;
	min.s32 	%r307, %r291, %r306;
	st.shared.u32 	[%r15+128], %r307;
	ld.shared.u32 	%r308, [%r13+8260];
	ld.shared.u32 	%r309, [%r24+4480];
	add.s32 	%r310, %r309, %r308;
	min.s32 	%r311, %r295, %r310;
	ld.shared.u32 	%r312, [%r13+72];
	ld.shared.u32 	%r313, [%r24+4608];
	add.s32 	%r314, %r313, %r312;
	min.s32 	%r315, %r299, %r314;
	st.shared.u32 	[%r15], %r315;
	ld.shared.u32 	%r316, [%r13+8264];
	ld.shared.u32 	%r317, [%r24+4608];
	add.s32 	%r318, %r317, %r316;
	min.s32 	%r319, %r303, %r318;
	st.shared.u32 	[%r15+8192], %r319;
	ld.shared.u32 	%r320, [%r13+72];
	ld.shared.u32 	%r321, [%r24+4736];
	add.s32 	%r322, %r321, %r320;
	min.s32 	%r323, %r307, %r322;
	st.shared.u32 	[%r15+128], %r323;
	ld.shared.u32 	%r324, [%r13+8264];
	ld.shared.u32 	%r325, [%r24+4736];
	add.s32 	%r326, %r325, %r324;
	min.s32 	%r327, %r311, %r326;
	ld.shared.u32 	%r328, [%r13+76];
	ld.shared.u32 	%r329, [%r24+4864];
	add.s32 	%r330, %r329, %r328;
	min.s32 	%r331, %r315, %r330;
	st.shared.u32 	[%r15], %r331;
	ld.shared.u32 	%r332, [%r13+8268];
	ld.shared.u32 	%r333, [%r24+4864];
	add.s32 	%r334, %r333, %r332;
	min.s32 	%r335, %r319, %r334;
	st.shared.u32 	[%r15+8192], %r335;
	ld.shared.u32 	%r336, [%r13+76];
	ld.shared.u32 	%r337, [%r24+4992];
	add.s32 	%r338, %r337, %r336;
	min.s32 	%r339, %r323, %r338;
	st.shared.u32 	[%r15+128], %r339;
	ld.shared.u32 	%r340, [%r13+8268];
	ld.shared.u32 	%r341, [%r24+4992];
	add.s32 	%r342, %r341, %r340;
	min.s32 	%r343, %r327, %r342;
	ld.shared.u32 	%r344, [%r13+80];
	ld.shared.u32 	%r345, [%r24+5120];
	add.s32 	%r346, %r345, %r344;
	min.s32 	%r347, %r331, %r346;
	st.shared.u32 	[%r15], %r347;
	ld.shared.u32 	%r348, [%r13+8272];
	ld.shared.u32 	%r349, [%r24+5120];
	add.s32 	%r350, %r349, %r348;
	min.s32 	%r351, %r335, %r350;
	st.shared.u32 	[%r15+8192], %r351;
	ld.shared.u32 	%r352, [%r13+80];
	ld.shared.u32 	%r353, [%r24+5248];
	add.s32 	%r354, %r353, %r352;
	min.s32 	%r355, %r339, %r354;
	st.shared.u32 	[%r15+128], %r355;
	ld.shared.u32 	%r356, [%r13+8272];
	ld.shared.u32 	%r357, [%r24+5248];
	add.s32 	%r358, %r357, %r356;
	min.s32 	%r359, %r343, %r358;
	ld.shared.u32 	%r360, [%r13+84];
	ld.shared.u32 	%r361, [%r24+5376];
	add.s32 	%r362, %r361, %r360;
	min.s32 	%r363, %r347, %r362;
	st.shared.u32 	[%r15], %r363;
	ld.shared.u32 	%r364, [%r13+8276];
	ld.shared.u32 	%r365, [%r24+5376];
	add.s32 	%r366, %r365, %r364;
	min.s32 	%r367, %r351, %r366;
	st.shared.u32 	[%r15+8192], %r367;
	ld.shared.u32 	%r368, [%r13+84];
	ld.shared.u32 	%r369, [%r24+5504];
	add.s32 	%r370, %r369, %r368;
	min.s32 	%r371, %r355, %r370;
	st.shared.u32 	[%r15+128], %r371;
	ld.shared.u32 	%r372, [%r13+8276];
	ld.shared.u32 	%r373, [%r24+5504];
	add.s32 	%r374, %r373, %r372;
	min.s32 	%r375, %r359, %r374;
	ld.shared.u32 	%r376, [%r13+88];
	ld.shared.u32 	%r377, [%r24+5632];
	add.s32 	%r378, %r377, %r376;
	min.s32 	%r379, %r363, %r378;
	st.shared.u32 	[%r15], %r379;
	ld.shared.u32 	%r380, [%r13+8280];
	ld.shared.u32 	%r381, [%r24+5632];
	add.s32 	%r382, %r381, %r380;
	min.s32 	%r383, %r367, %r382;
	st.shared.u32 	[%r15+8192], %r383;
	ld.shared.u32 	%r384, [%r13+88];
	ld.shared.u32 	%r385, [%r24+5760];
	add.s32 	%r386, %r385, %r384;
	min.s32 	%r387, %r371, %r386;
	st.shared.u32 	[%r15+128], %r387;
	ld.shared.u32 	%r388, [%r13+8280];
	ld.shared.u32 	%r389, [%r24+5760];
	add.s32 	%r390, %r389, %r388;
	min.s32 	%r391, %r375, %r390;
	ld.shared.u32 	%r392, [%r13+92];
	ld.shared.u32 	%r393, [%r24+5888];
	add.s32 	%r394, %r393, %r392;
	min.s32 	%r395, %r379, %r394;
	st.shared.u32 	[%r15], %r395;
	ld.shared.u32 	%r396, [%r13+8284];
	ld.shared.u32 	%r397, [%r24+5888];
	add.s32 	%r398, %r397, %r396;
	min.s32 	%r399, %r383, %r398;
	st.shared.u32 	[%r15+8192], %r399;
	ld.shared.u32 	%r400, [%r13+92];
	ld.shared.u32 	%r401, [%r24+6016];
	add.s32 	%r402, %r401, %r400;
	min.s32 	%r403, %r387, %r402;
	st.shared.u32 	[%r15+128], %r403;
	ld.shared.u32 	%r404, [%r13+8284];
	ld.shared.u32 	%r405, [%r24+6016];
	add.s32 	%r406, %r405, %r404;
	min.s32 	%r407, %r391, %r406;
	ld.shared.u32 	%r408, [%r13+96];
	ld.shared.u32 	%r409, [%r24+6144];
	add.s32 	%r410, %r409, %r408;
	min.s32 	%r411, %r395, %r410;
	st.shared.u32 	[%r15], %r411;
	ld.shared.u32 	%r412, [%r13+8288];
	ld.shared.u32 	%r413, [%r24+6144];
	add.s32 	%r414, %r413, %r412;
	min.s32 	%r415, %r399, %r414;
	st.shared.u32 	[%r15+8192], %r415;
	ld.shared.u32 	%r416, [%r13+96];
	ld.shared.u32 	%r417, [%r24+6272];
	add.s32 	%r418, %r417, %r416;
	min.s32 	%r419, %r403, %r418;
	st.shared.u32 	[%r15+128], %r419;
	ld.shared.u32 	%r420, [%r13+8288];
	ld.shared.u32 	%r421, [%r24+6272];
	add.s32 	%r422, %r421, %r420;
	min.s32 	%r423, %r407, %r422;
	ld.shared.u32 	%r424, [%r13+100];
	ld.shared.u32 	%r425, [%r24+6400];
	add.s32 	%r426, %r425, %r424;
	min.s32 	%r427, %r411, %r426;
	st.shared.u32 	[%r15], %r427;
	ld.shared.u32 	%r428, [%r13+8292];
	ld.shared.u32 	%r429, [%r24+6400];
	add.s32 	%r430, %r429, %r428;
	min.s32 	%r431, %r415, %r430;
	st.shared.u32 	[%r15+8192], %r431;
	ld.shared.u32 	%r432, [%r13+100];
	ld.shared.u32 	%r433, [%r24+6528];
	add.s32 	%r434, %r433, %r432;
	min.s32 	%r435, %r419, %r434;
	st.shared.u32 	[%r15+128], %r435;
	ld.shared.u32 	%r436, [%r13+8292];
	ld.shared.u32 	%r437, [%r24+6528];
	add.s32 	%r438, %r437, %r436;
	min.s32 	%r439, %r423, %r438;
	ld.shared.u32 	%r440, [%r13+104];
	ld.shared.u32 	%r441, [%r24+6656];
	add.s32 	%r442, %r441, %r440;
	min.s32 	%r443, %r427, %r442;
	st.shared.u32 	[%r15], %r443;
	ld.shared.u32 	%r444, [%r13+8296];
	ld.shared.u32 	%r445, [%r24+6656];
	add.s32 	%r446, %r445, %r444;
	min.s32 	%r447, %r431, %r446;
	st.shared.u32 	[%r15+8192], %r447;
	ld.shared.u32 	%r448, [%r13+104];
	ld.shared.u32 	%r449, [%r24+6784];
	add.s32 	%r450, %r449, %r448;
	min.s32 	%r451, %r435, %r450;
	st.shared.u32 	[%r15+128], %r451;
	ld.shared.u32 	%r452, [%r13+8296];
	ld.shared.u32 	%r453, [%r24+6784];
	add.s32 	%r454, %r453, %r452;
	min.s32 	%r455, %r439, %r454;
	ld.shared.u32 	%r456, [%r13+108];
	ld.shared.u32 	%r457, [%r24+6912];
	add.s32 	%r458, %r457, %r456;
	min.s32 	%r459, %r443, %r458;
	st.shared.u32 	[%r15], %r459;
	ld.shared.u32 	%r460, [%r13+8300];
	ld.shared.u32 	%r461, [%r24+6912];
	add.s32 	%r462, %r461, %r460;
	min.s32 	%r463, %r447, %r462;
	st.shared.u32 	[%r15+8192], %r463;
	ld.shared.u32 	%r464, [%r13+108];
	ld.shared.u32 	%r465, [%r24+7040];
	add.s32 	%r466, %r465, %r464;
	min.s32 	%r467, %r451, %r466;
	st.shared.u32 	[%r15+128], %r467;
	ld.shared.u32 	%r468, [%r13+8300];
	ld.shared.u32 	%r469, [%r24+7040];
	add.s32 	%r470, %r469, %r468;
	min.s32 	%r471, %r455, %r470;
	ld.shared.u32 	%r472, [%r13+112];
	ld.shared.u32 	%r473, [%r24+7168];
	add.s32 	%r474, %r473, %r472;
	min.s32 	%r475, %r459, %r474;
	st.shared.u32 	[%r15], %r475;
	ld.shared.u32 	%r476, [%r13+8304];
	ld.shared.u32 	%r477, [%r24+7168];
	add.s32 	%r478, %r477, %r476;
	min.s32 	%r479, %r463, %r478;
	st.shared.u32 	[%r15+8192], %r479;
	ld.shared.u32 	%r480, [%r13+112];
	ld.shared.u32 	%r481, [%r24+7296];
	add.s32 	%r482, %r481, %r480;
	min.s32 	%r483, %r467, %r482;
	st.shared.u32 	[%r15+128], %r483;
	ld.shared.u32 	%r484, [%r13+8304];
	ld.shared.u32 	%r485, [%r24+7296];
	add.s32 	%r486, %r485, %r484;
	min.s32 	%r487, %r471, %r486;
	ld.shared.u32 	%r488, [%r13+116];
	ld.shared.u32 	%r489, [%r24+7424];
	add.s32 	%r490, %r489, %r488;
	min.s32 	%r491, %r475, %r490;
	st.shared.u32 	[%r15], %r491;
	ld.shared.u32 	%r492, [%r13+8308];
	ld.shared.u32 	%r493, [%r24+7424];
	add.s32 	%r494, %r493, %r492;
	min.s32 	%r495, %r479, %r494;
	st.shared.u32 	[%r15+8192], %r495;
	ld.shared.u32 	%r496, [%r13+116];
	ld.shared.u32 	%r497, [%r24+7552];
	add.s32 	%r498, %r497, %r496;
	min.s32 	%r499, %r483, %r498;
	st.shared.u32 	[%r15+128], %r499;
	ld.shared.u32 	%r500, [%r13+8308];
	ld.shared.u32 	%r501, [%r24+7552];
	add.s32 	%r502, %r501, %r500;
	min.s32 	%r503, %r487, %r502;
	ld.shared.u32 	%r504, [%r13+120];
	ld.shared.u32 	%r505, [%r24+7680];
	add.s32 	%r506, %r505, %r504;
	min.s32 	%r507, %r491, %r506;
	st.shared.u32 	[%r15], %r507;
	ld.shared.u32 	%r508, [%r13+8312];
	ld.shared.u32 	%r509, [%r24+7680];
	add.s32 	%r510, %r509, %r508;
	min.s32 	%r511, %r495, %r510;
	st.shared.u32 	[%r15+8192], %r511;
	ld.shared.u32 	%r512, [%r13+120];
	ld.shared.u32 	%r513, [%r24+7808];
	add.s32 	%r514, %r513, %r512;
	min.s32 	%r515, %r499, %r514;
	st.shared.u32 	[%r15+128], %r515;
	ld.shared.u32 	%r516, [%r13+8312];
	ld.shared.u32 	%r517, [%r24+7808];
	add.s32 	%r518, %r517, %r516;
	min.s32 	%r519, %r503, %r518;
	ld.shared.u32 	%r520, [%r13+124];
	ld.shared.u32 	%r521, [%r24+7936];
	add.s32 	%r522, %r521, %r520;
	min.s32 	%r523, %r507, %r522;
	st.shared.u32 	[%r15], %r523;
	ld.shared.u32 	%r524, [%r13+8316];
	ld.shared.u32 	%r525, [%r24+7936];
	add.s32 	%r526, %r525, %r524;
	min.s32 	%r527, %r511, %r526;
	st.shared.u32 	[%r15+8192], %r527;
	ld.shared.u32 	%r528, [%r13+124];
	ld.shared.u32 	%r529, [%r24+8064];
	add.s32 	%r530, %r529, %r528;
	min.s32 	%r531, %r515, %r530;
	st.shared.u32 	[%r15+128], %r531;
	ld.shared.u32 	%r532, [%r13+8316];
	ld.shared.u32 	%r533, [%r24+8064];
	add.s32 	%r534, %r533, %r532;
	min.s32 	%r535, %r519, %r534;
	st.shared.u32 	[%r15+8320], %r535;
	ld.shared.u32 	%r536, [%r13+128];
	ld.shared.u32 	%r537, [%r24+8192];
	add.s32 	%r538, %r537, %r536;
	min.s32 	%r539, %r523, %r538;
	st.shared.u32 	[%r15], %r539;
	ld.shared.u32 	%r540, [%r13+8320];
	ld.shared.u32 	%r541, [%r24+8192];
	add.s32 	%r542, %r541, %r540;
	min.s32 	%r543, %r527, %r542;
	st.shared.u32 	[%r15+8192], %r543;
	ld.shared.u32 	%r544, [%r13+128];
	ld.shared.u32 	%r545, [%r24+8320];
	add.s32 	%r546, %r545, %r544;
	min.s32 	%r547, %r531, %r546;
	st.shared.u32 	[%r15+128], %r547;
	ld.shared.u32 	%r548, [%r13+8320];
	ld.shared.u32 	%r549, [%r24+8320];
	add.s32 	%r550, %r549, %r548;
	min.s32 	%r551, %r535, %r550;
	st.shared.u32 	[%r15+8320], %r551;
	ld.shared.u32 	%r552, [%r13+132];
	ld.shared.u32 	%r553, [%r24+8448];
	add.s32 	%r554, %r553, %r552;
	min.s32 	%r555, %r539, %r554;
	st.shared.u32 	[%r15], %r555;
	ld.shared.u32 	%r556, [%r13+8324];
	ld.shared.u32 	%r557, [%r24+8448];
	add.s32 	%r558, %r557, %r556;
	min.s32 	%r559, %r543, %r558;
	st.shared.u32 	[%r15+8192], %r559;
	ld.shared.u32 	%r560, [%r13+132];
	ld.shared.u32 	%r561, [%r24+8576];
	add.s32 	%r562, %r561, %r560;
	min.s32 	%r563, %r547, %r562;
	st.shared.u32 	[%r15+128], %r563;
	ld.shared.u32 	%r564, [%r13+8324];
	ld.shared.u32 	%r565, [%r24+8576];
	add.s32 	%r566, %r565, %r564;
	min.s32 	%r567, %r551, %r566;
	st.shared.u32 	[%r15+8320], %r567;
	ld.shared.u32 	%r568, [%r13+136];
	ld.shared.u32 	%r569, [%r24+8704];
	add.s32 	%r570, %r569, %r568;
	min.s32 	%r571, %r555, %r570;
	st.shared.u32 	[%r15], %r571;
	ld.shared.u32 	%r572, [%r13+8328];
	ld.shared.u32 	%r573, [%r24+8704];
	add.s32 	%r574, %r573, %r572;
	min.s32 	%r575, %r559, %r574;
	st.shared.u32 	[%r15+8192], %r575;
	ld.shared.u32 	%r576, [%r13+136];
	ld.shared.u32 	%r577, [%r24+8832];
	add.s32 	%r578, %r577, %r576;
	min.s32 	%r579, %r563, %r578;
	st.shared.u32 	[%r15+128], %r579;
	ld.shared.u32 	%r580, [%r13+8328];
	ld.shared.u32 	%r581, [%r24+8832];
	add.s32 	%r582, %r581, %r580;
	min.s32 	%r583, %r567, %r582;
	st.shared.u32 	[%r15+8320], %r583;
	ld.shared.u32 	%r584, [%r13+140];
	ld.shared.u32 	%r585, [%r24+8960];
	add.s32 	%r586, %r585, %r584;
	min.s32 	%r587, %r571, %r586;
	st.shared.u32 	[%r15], %r587;
	ld.shared.u32 	%r588, [%r13+8332];
	ld.shared.u32 	%r589, [%r24+8960];
	add.s32 	%r590, %r589, %r588;
	min.s32 	%r591, %r575, %r590;
	st.shared.u32 	[%r15+8192], %r591;
	ld.shared.u32 	%r592, [%r13+140];
	ld.shared.u32 	%r593, [%r24+9088];
	add.s32 	%r594, %r593, %r592;
	min.s32 	%r595, %r579, %r594;
	st.shared.u32 	[%r15+128], %r595;
	ld.shared.u32 	%r596, [%r13+8332];
	ld.shared.u32 	%r597, [%r24+9088];
	add.s32 	%r598, %r597, %r596;
	min.s32 	%r599, %r583, %r598;
	st.shared.u32 	[%r15+8320], %r599;
	ld.shared.u32 	%r600, [%r13+144];
	ld.shared.u32 	%r601, [%r24+9216];
	add.s32 	%r602, %r601, %r600;
	min.s32 	%r603, %r587, %r602;
	st.shared.u32 	[%r15], %r603;
	ld.shared.u32 	%r604, [%r13+8336];
	ld.shared.u32 	%r605, [%r24+9216];
	add.s32 	%r606, %r605, %r604;
	min.s32 	%r607, %r591, %r606;
	st.shared.u32 	[%r15+8192], %r607;
	ld.shared.u32 	%r608, [%r13+144];
	ld.shared.u32 	%r609, [%r24+9344];
	add.s32 	%r610, %r609, %r608;
	min.s32 	%r611, %r595, %r610;
	st.shared.u32 	[%r15+128], %r611;
	ld.shared.u32 	%r612, [%r13+8336];
	ld.shared.u32 	%r613, [%r24+9344];
	add.s32 	%r614, %r613, %r612;
	min.s32 	%r615, %r599, %r614;
	st.shared.u32 	[%r15+8320], %r615;
	ld.shared.u32 	%r616, [%r13+148];
	ld.shared.u32 	%r617, [%r24+9472];
	add.s32 	%r618, %r617, %r616;
	min.s32 	%r619, %r603, %r618;
	st.shared.u32 	[%r15], %r619;
	ld.shared.u32 	%r620, [%r13+8340];
	ld.shared.u32 	%r621, [%r24+9472];
	add.s32 	%r622, %r621, %r620;
	min.s32 	%r623, %r607, %r622;
	st.shared.u32 	[%r15+8192], %r623;
	ld.shared.u32 	%r624, [%r13+148];
	ld.shared.u32 	%r625, [%r24+9600];
	add.s32 	%r626, %r625, %r624;
	min.s32 	%r627, %r611, %r626;
	st.shared.u32 	[%r15+128], %r627;
	ld.shared.u32 	%r628, [%r13+8340];
	ld.shared.u32 	%r629, [%r24+9600];
	add.s32 	%r630, %r629, %r628;
	min.s32 	%r631, %r615, %r630;
	st.shared.u32 	[%r15+8320], %r631;
	ld.shared.u32 	%r632, [%r13+152];
	ld.shared.u32 	%r633, [%r24+9728];
	add.s32 	%r634, %r633, %r632;
	min.s32 	%r635, %r619, %r634;
	st.shared.u32 	[%r15], %r635;
	ld.shared.u32 	%r636, [%r13+8344];
	ld.shared.u32 	%r637, [%r24+9728];
	add.s32 	%r638, %r637, %r636;
	min.s32 	%r639, %r623, %r638;
	st.shared.u32 	[%r15+8192], %r639;
	ld.shared.u32 	%r640, [%r13+152];
	ld.shared.u32 	%r641, [%r24+9856];
	add.s32 	%r642, %r641, %r640;
	min.s32 	%r643, %r627, %r642;
	st.shared.u32 	[%r15+128], %r643;
	ld.shared.u32 	%r644, [%r13+8344];
	ld.shared.u32 	%r645, [%r24+9856];
	add.s32 	%r646, %r645, %r644;
	min.s32 	%r647, %r631, %r646;
	st.shared.u32 	[%r15+8320], %r647;
	ld.shared.u32 	%r648, [%r13+156];
	ld.shared.u32 	%r649, [%r24+9984];
	add.s32 	%r650, %r649, %r648;
	min.s32 	%r651, %r635, %r650;
	st.shared.u32 	[%r15], %r651;
	ld.shared.u32 	%r652, [%r13+8348];
	ld.shared.u32 	%r653, [%r24+9984];
	add.s32 	%r654, %r653, %r652;
	min.s32 	%r655, %r639, %r654;
	st.shared.u32 	[%r15+8192], %r655;
	ld.shared.u32 	%r656, [%r13+156];
	ld.shared.u32 	%r657, [%r24+10112];
	add.s32 	%r658, %r657, %r656;
	min.s32 	%r659, %r643, %r658;
	st.shared.u32 	[%r15+128], %r659;
	ld.shared.u32 	%r660, [%r13+8348];
	ld.shared.u32 	%r661, [%r24+10112];
	add.s32 	%r662, %r661, %r660;
	min.s32 	%r663, %r647, %r662;
	st.shared.u32 	[%r15+8320], %r663;
	ld.shared.u32 	%r664, [%r13+160];
	ld.shared.u32 	%r665, [%r24+10240];
	add.s32 	%r666, %r665, %r664;
	min.s32 	%r667, %r651, %r666;
	st.shared.u32 	[%r15], %r667;
	ld.shared.u32 	%r668, [%r13+8352];
	ld.shared.u32 	%r669, [%r24+10240];
	add.s32 	%r670, %r669, %r668;
	min.s32 	%r671, %r655, %r670;
	st.shared.u32 	[%r15+8192], %r671;
	ld.shared.u32 	%r672, [%r13+160];
	ld.shared.u32 	%r673, [%r24+10368];
	add.s32 	%r674, %r673, %r672;
	min.s32 	%r675, %r659, %r674;
	st.shared.u32 	[%r15+128], %r675;
	ld.shared.u32 	%r676, [%r13+8352];
	ld.shared.u32 	%r677, [%r24+10368];
	add.s32 	%r678, %r677, %r676;
	min.s32 	%r679, %r663, %r678;
	st.shared.u32 	[%r15+8320], %r679;
	ld.shared.u32 	%r680, [%r13+164];
	ld.shared.u32 	%r681, [%r24+10496];
	add.s32 	%r682, %r681, %r680;
	min.s32 	%r683, %r667, %r682;
	st.shared.u32 	[%r15], %r683;
	ld.shared.u32 	%r684, [%r13+8356];
	ld.shared.u32 	%r685, [%r24+10496];
	add.s32 	%r686, %r685, %r684;
	min.s32 	%r687, %r671, %r686;
	st.shared.u32 	[%r15+8192], %r687;
	ld.shared.u32 	%r688, [%r13+164];
	ld.shared.u32 	%r689, [%r24+10624];
	add.s32 	%r690, %r689, %r688;
	min.s32 	%r691, %r675, %r690;
	st.shared.u32 	[%r15+128], %r691;
	ld.shared.u32 	%r692, [%r13+8356];
	ld.shared.u32 	%r693, [%r24+10624];
	add.s32 	%r694, %r693, %r692;
	min.s32 	%r695, %r679, %r694;
	st.shared.u32 	[%r15+8320], %r695;
	ld.shared.u32 	%r696, [%r13+168];
	ld.shared.u32 	%r697, [%r24+10752];
	add.s32 	%r698, %r697, %r696;
	min.s32 	%r699, %r683, %r698;
	st.shared.u32 	[%r15], %r699;
	ld.shared.u32 	%r700, [%r13+8360];
	ld.shared.u32 	%r701, [%r24+10752];
	add.s32 	%r702, %r701, %r700;
	min.s32 	%r703, %r687, %r702;
	st.shared.u32 	[%r15+8192], %r703;
	ld.shared.u32 	%r704, [%r13+168];
	ld.shared.u32 	%r705, [%r24+10880];
	add.s32 	%r706, %r705, %r704;
	min.s32 	%r707, %r691, %r706;
	st.shared.u32 	[%r15+128], %r707;
	ld.shared.u32 	%r708, [%r13+8360];
	ld.shared.u32 	%r709, [%r24+10880];
	add.s32 	%r710, %r709, %r708;
	min.s32 	%r711, %r695, %r710;
	st.shared.u32 	[%r15+8320], %r711;
	ld.shared.u32 	%r712, [%r13+172];
	ld.shared.u32 	%r713, [%r24+11008];
	add.s32 	%r714, %r713, %r712;
	min.s32 	%r715, %r699, %r714;
	st.shared.u32 	[%r15], %r715;
	ld.shared.u32 	%r716, [%r13+8364];
	ld.shared.u32 	%r717, [%r24+11008];
	add.s32 	%r718, %r717, %r716;
	min.s32 	%r719, %r703, %r718;
	st.shared.u32 	[%r15+8192], %r719;
	ld.shared.u32 	%r720, [%r13+172];
	ld.shared.u32 	%r721, [%r24+11136];
	add.s32 	%r722, %r721, %r720;
	min.s32 	%r723, %r707, %r722;
	st.shared.u32 	[%r15+128], %r723;
	ld.shared.u32 	%r724, [%r13+8364];
	ld.shared.u32 	%r725, [%r24+11136];
	add.s32 	%r726, %r725, %r724;
	min.s32 	%r727, %r711, %r726;
	st.shared.u32 	[%r15+8320], %r727;
	ld.shared.u32 	%r728, [%r13+176];
	ld.shared.u32 	%r729, [%r24+11264];
	add.s32 	%r730, %r729, %r728;
	min.s32 	%r731, %r715, %r730;
	st.shared.u32 	[%r15], %r731;
	ld.shared.u32 	%r732, [%r13+8368];
	ld.shared.u32 	%r733, [%r24+11264];
	add.s32 	%r734, %r733, %r732;
	min.s32 	%r735, %r719, %r734;
	st.shared.u32 	[%r15+8192], %r735;
	ld.shared.u32 	%r736, [%r13+176];
	ld.shared.u32 	%r737, [%r24+11392];
	add.s32 	%r738, %r737, %r736;
	min.s32 	%r739, %r723, %r738;
	st.shared.u32 	[%r15+128], %r739;
	ld.shared.u32 	%r740, [%r13+8368];
	ld.shared.u32 	%r741, [%r24+11392];
	add.s32 	%r742, %r741, %r740;
	min.s32 	%r743, %r727, %r742;
	st.shared.u32 	[%r15+8320], %r743;
	ld.shared.u32 	%r744, [%r13+180];
	ld.shared.u32 	%r745, [%r24+11520];
	add.s32 	%r746, %r745, %r744;
	min.s32 	%r747, %r731, %r746;
	st.shared.u32 	[%r15], %r747;
	ld.shared.u32 	%r748, [%r13+8372];
	ld.shared.u32 	%r749, [%r24+11520];
	add.s32 	%r750, %r749, %r748;
	min.s32 	%r751, %r735, %r750;
	st.shared.u32 	[%r15+8192], %r751;
	ld.shared.u32 	%r752, [%r13+180];
	ld.shared.u32 	%r753, [%r24+11648];
	add.s32 	%r754, %r753, %r752;
	min.s32 	%r755, %r739, %r754;
	st.shared.u32 	[%r15+128], %r755;
	ld.shared.u32 	%r756, [%r13+8372];
	ld.shared.u32 	%r757, [%r24+11648];
	add.s32 	%r758, %r757, %r756;
	min.s32 	%r759, %r743, %r758;
	st.shared.u32 	[%r15+8320], %r759;
	ld.shared.u32 	%r760, [%r13+184];
	ld.shared.u32 	%r761, [%r24+11776];
	add.s32 	%r762, %r761, %r760;
	min.s32 	%r763, %r747, %r762;
	st.shared.u32 	[%r15], %r763;
	ld.shared.u32 	%r764, [%r13+8376];
	ld.shared.u32 	%r765, [%r24+11776];
	add.s32 	%r766, %r765, %r764;
	min.s32 	%r767, %r751, %r766;
	st.shared.u32 	[%r15+8192], %r767;
	ld.shared.u32 	%r768, [%r13+184];
	ld.shared.u32 	%r769, [%r24+11904];
	add.s32 	%r770, %r769, %r768;
	min.s32 	%r771, %r755, %r770;
	st.shared.u32 	[%r15+128], %r771;
	ld.shared.u32 	%r772, [%r13+8376];
	ld.shared.u32 	%r773, [%r24+11904];
	add.s32 	%r774, %r773, %r772;
	min.s32 	%r775, %r759, %r774;
	st.shared.u32 	[%r15+8320], %r775;
	ld.shared.u32 	%r776, [%r13+188];
	ld.shared.u32 	%r777, [%r24+12032];
	add.s32 	%r778, %r777, %r776;
	min.s32 	%r779, %r763, %r778;
	st.shared.u32 	[%r15], %r779;
	ld.shared.u32 	%r780, [%r13+8380];
	ld.shared.u32 	%r781, [%r24+12032];
	add.s32 	%r782, %r781, %r780;
	min.s32 	%r783, %r767, %r782;
	st.shared.u32 	[%r15+8192], %r783;
	ld.shared.u32 	%r784, [%r13+188];
	ld.shared.u32 	%r785, [%r24+12160];
	add.s32 	%r786, %r785, %r784;
	min.s32 	%r787, %r771, %r786;
	st.shared.u32 	[%r15+128], %r787;
	ld.shared.u32 	%r788, [%r13+8380];
	ld.shared.u32 	%r789, [%r24+12160];
	add.s32 	%r790, %r789, %r788;
	min.s32 	%r791, %r775, %r790;
	st.shared.u32 	[%r15+8320], %r791;
	ld.shared.u32 	%r792, [%r13+192];
	ld.shared.u32 	%r793, [%r24+12288];
	add.s32 	%r794, %r793, %r792;
	min.s32 	%r795, %r779, %r794;
	st.shared.u32 	[%r15], %r795;
	ld.shared.u32 	%r796, [%r13+8384];
	ld.shared.u32 	%r797, [%r24+12288];
	add.s32 	%r798, %r797, %r796;
	min.s32 	%r799, %r783, %r798;
	st.shared.u32 	[%r15+8192], %r799;
	ld.shared.u32 	%r800, [%r13+192];
	ld.shared.u32 	%r801, [%r24+12416];
	add.s32 	%r802, %r801, %r800;
	min.s32 	%r803, %r787, %r802;
	st.shared.u32 	[%r15+128], %r803;
	ld.shared.u32 	%r804, [%r13+8384];
	ld.shared.u32 	%r805, [%r24+12416];
	add.s32 	%r806, %r805, %r804;
	min.s32 	%r807, %r791, %r806;
	st.shared.u32 	[%r15+8320], %r807;
	ld.shared.u32 	%r808, [%r13+196];
	ld.shared.u32 	%r809, [%r24+12544];
	add.s32 	%r810, %r809, %r808;
	min.s32 	%r811, %r795, %r810;
	st.shared.u32 	[%r15], %r811;
	ld.shared.u32 	%r812, [%r13+8388];
	ld.shared.u32 	%r813, [%r24+12544];
	add.s32 	%r814, %r813, %r812;
	min.s32 	%r815, %r799, %r814;
	st.shared.u32 	[%r15+8192], %r815;
	ld.shared.u32 	%r816, [%r13+196];
	ld.shared.u32 	%r817, [%r24+12672];
	add.s32 	%r818, %r817, %r816;
	min.s32 	%r819, %r803, %r818;
	st.shared.u32 	[%r15+128], %r819;
	ld.shared.u32 	%r820, [%r13+8388];
	ld.shared.u32 	%r821, [%r24+12672];
	add.s32 	%r822, %r821, %r820;
	min.s32 	%r823, %r807, %r822;
	st.shared.u32 	[%r15+8320], %r823;
	ld.shared.u32 	%r824, [%r13+200];
	ld.shared.u32 	%r825, [%r24+12800];
	add.s32 	%r826, %r825, %r824;
	min.s32 	%r827, %r811, %r826;
	st.shared.u32 	[%r15], %r827;
	ld.shared.u32 	%r828, [%r13+8392];
	ld.shared.u32 	%r829, [%r24+12800];
	add.s32 	%r830, %r829, %r828;
	min.s32 	%r831, %r815, %r830;
	st.shared.u32 	[%r15+8192], %r831;
	ld.shared.u32 	%r832, [%r13+200];
	ld.shared.u32 	%r833, [%r24+12928];
	add.s32 	%r834, %r833, %r832;
	min.s32 	%r835, %r819, %r834;
	st.shared.u32 	[%r15+128], %r835;
	ld.shared.u32 	%r836, [%r13+8392];
	ld.shared.u32 	%r837, [%r24+12928];
	add.s32 	%r838, %r837, %r836;
	min.s32 	%r839, %r823, %r838;
	st.shared.u32 	[%r15+8320], %r839;
	ld.shared.u32 	%r840, [%r13+204];
	ld.shared.u32 	%r841, [%r24+13056];
	add.s32 	%r842, %r841, %r840;
	min.s32 	%r843, %r827, %r842;
	st.shared.u32 	[%r15], %r843;
	ld.shared.u32 	%r844, [%r13+8396];
	ld.shared.u32 	%r845, [%r24+13056];
	add.s32 	%r846, %r845, %r844;
	min.s32 	%r847, %r831, %r846;
	st.shared.u32 	[%r15+8192], %r847;
	ld.shared.u32 	%r848, [%r13+204];
	ld.shared.u32 	%r849, [%r24+13184];
	add.s32 	%r850, %r849, %r848;
	min.s32 	%r851, %r835, %r850;
	st.shared.u32 	[%r15+128], %r851;
	ld.shared.u32 	%r852, [%r13+8396];
	ld.shared.u32 	%r853, [%r24+13184];
	add.s32 	%r854, %r853, %r852;
	min.s32 	%r855, %r839, %r854;
	st.shared.u32 	[%r15+8320], %r855;
	ld.shared.u32 	%r856, [%r13+208];
	ld.shared.u32 	%r857, [%r24+13312];
	add.s32 	%r858, %r857, %r856;
	min.s32 	%r859, %r843, %r858;
	st.shared.u32 	[%r15], %r859;
	ld.shared.u32 	%r860, [%r13+8400];
	ld.shared.u32 	%r861, [%r24+13312];
	add.s32 	%r862, %r861, %r860;
	min.s32 	%r863, %r847, %r862;
	st.shared.u32 	[%r15+8192], %r863;
	ld.shared.u32 	%r864, [%r13+208];
	ld.shared.u32 	%r865, [%r24+13440];
	add.s32 	%r866, %r865, %r864;
	min.s32 	%r867, %r851, %r866;
	st.shared.u32 	[%r15+128], %r867;
	ld.shared.u32 	%r868, [%r13+8400];
	ld.shared.u32 	%r869, [%r24+13440];
	add.s32 	%r870, %r869, %r868;
	min.s32 	%r871, %r855, %r870;
	st.shared.u32 	[%r15+8320], %r871;
	ld.shared.u32 	%r872, [%r13+212];
	ld.shared.u32 	%r873, [%r24+13568];
	add.s32 	%r874, %r873, %r872;
	min.s32 	%r875, %r859, %r874;
	st.shared.u32 	[%r15], %r875;
	ld.shared.u32 	%r876, [%r13+8404];
	ld.shared.u32 	%r877, [%r24+13568];
	add.s32 	%r878, %r877, %r876;
	min.s32 	%r879, %r863, %r878;
	st.shared.u32 	[%r15+8192], %r879;
	ld.shared.u32 	%r880, [%r13+212];
	ld.shared.u32 	%r881, [%r24+13696];
	add.s32 	%r882, %r881, %r880;
	min.s32 	%r883, %r867, %r882;
	st.shared.u32 	[%r15+128], %r883;
	ld.shared.u32 	%r884, [%r13+8404];
	ld.shared.u32 	%r885, [%r24+13696];
	add.s32 	%r886, %r885, %r884;
	min.s32 	%r887, %r871, %r886;
	st.shared.u32 	[%r15+8320], %r887;
	ld.shared.u32 	%r888, [%r13+216];
	ld.shared.u32 	%r889, [%r24+13824];
	add.s32 	%r890, %r889, %r888;
	min.s32 	%r891, %r875, %r890;
	st.shared.u32 	[%r15], %r891;
	ld.shared.u32 	%r892, [%r13+8408];
	ld.shared.u32 	%r893, [%r24+13824];
	add.s32 	%r894, %r893, %r892;
	min.s32 	%r895, %r879, %r894;
	st.shared.u32 	[%r15+8192], %r895;
	ld.shared.u32 	%r896, [%r13+216];
	ld.shared.u32 	%r897, [%r24+13952];
	add.s32 	%r898, %r897, %r896;
	min.s32 	%r899, %r883, %r898;
	st.shared.u32 	[%r15+128], %r899;
	ld.shared.u32 	%r900, [%r13+8408];
	ld.shared.u32 	%r901, [%r24+13952];
	add.s32 	%r902, %r901, %r900;
	min.s32 	%r903, %r887, %r902;
	st.shared.u32 	[%r15+8320], %r903;
	ld.shared.u32 	%r904, [%r13+220];
	ld.shared.u32 	%r905, [%r24+14080];
	add.s32 	%r906, %r905, %r904;
	min.s32 	%r907, %r891, %r906;
	st.shared.u32 	[%r15], %r907;
	ld.shared.u32 	%r908, [%r13+8412];
	ld.shared.u32 	%r909, [%r24+14080];
	add.s32 	%r910, %r909, %r908;
	min.s32 	%r911, %r895, %r910;
	st.shared.u32 	[%r15+8192], %r911;
	ld.shared.u32 	%r912, [%r13+220];
	ld.shared.u32 	%r913, [%r24+14208];
	add.s32 	%r914, %r913, %r912;
	min.s32 	%r915, %r899, %r914;
	st.shared.u32 	[%r15+128], %r915;
	ld.shared.u32 	%r916, [%r13+8412];
	ld.shared.u32 	%r917, [%r24+14208];
	add.s32 	%r918, %r917, %r916;
	min.s32 	%r919, %r903, %r918;
	st.shared.u32 	[%r15+8320], %r919;
	ld.shared.u32 	%r920, [%r13+224];
	ld.shared.u32 	%r921, [%r24+14336];
	add.s32 	%r922, %r921, %r920;
	min.s32 	%r923, %r907, %r922;
	st.shared.u32 	[%r15], %r923;
	ld.shared.u32 	%r924, [%r13+8416];
	ld.shared.u32 	%r925, [%r24+14336];
	add.s32 	%r926, %r925, %r924;
	min.s32 	%r927, %r911, %r926;
	st.shared.u32 	[%r15+8192], %r927;
	ld.shared.u32 	%r928, [%r13+224];
	ld.shared.u32 	%r929, [%r24+14464];
	add.s32 	%r930, %r929, %r928;
	min.s32 	%r931, %r915, %r930;
	st.shared.u32 	[%r15+128], %r931;
	ld.shared.u32 	%r932, [%r13+8416];
	ld.shared.u32 	%r933, [%r24+14464];
	add.s32 	%r934, %r933, %r932;
	min.s32 	%r935, %r919, %r934;
	st.shared.u32 	[%r15+8320], %r935;
	ld.shared.u32 	%r936, [%r13+228];
	ld.shared.u32 	%r937, [%r24+14592];
	add.s32 	%r938, %r937, %r936;
	min.s32 	%r939, %r923, %r938;
	st.shared.u32 	[%r15], %r939;
	ld.shared.u32 	%r940, [%r13+8420];
	ld.shared.u32 	%r941, [%r24+14592];
	add.s32 	%r942, %r941, %r940;
	min.s32 	%r943, %r927, %r942;
	st.shared.u32 	[%r15+8192], %r943;
	ld.shared.u32 	%r944, [%r13+228];
	ld.shared.u32 	%r945, [%r24+14720];
	add.s32 	%r946, %r945, %r944;
	min.s32 	%r947, %r931, %r946;
	st.shared.u32 	[%r15+128], %r947;
	ld.shared.u32 	%r948, [%r13+8420];
	ld.shared.u32 	%r949, [%r24+14720];
	add.s32 	%r950, %r949, %r948;
	min.s32 	%r951, %r935, %r950;
	st.shared.u32 	[%r15+8320], %r951;
	ld.shared.u32 	%r952, [%r13+232];
	ld.shared.u32 	%r953, [%r24+14848];
	add.s32 	%r954, %r953, %r952;
	min.s32 	%r955, %r939, %r954;
	st.shared.u32 	[%r15], %r955;
	ld.shared.u32 	%r956, [%r13+8424];
	ld.shared.u32 	%r957, [%r24+14848];
	add.s32 	%r958, %r957, %r956;
	min.s32 	%r959, %r943, %r958;
	st.shared.u32 	[%r15+8192], %r959;
	ld.shared.u32 	%r960, [%r13+232];
	ld.shared.u32 	%r961, [%r24+14976];
	add.s32 	%r962, %r961, %r960;
	min.s32 	%r963, %r947, %r962;
	st.shared.u32 	[%r15+128], %r963;
	ld.shared.u32 	%r964, [%r13+8424];
	ld.shared.u32 	%r965, [%r24+14976];
	add.s32 	%r966, %r965, %r964;
	min.s32 	%r967, %r951, %r966;
	st.shared.u32 	[%r15+8320], %r967;
	ld.shared.u32 	%r968, [%r13+236];
	ld.shared.u32 	%r969, [%r24+15104];
	add.s32 	%r970, %r969, %r968;
	min.s32 	%r971, %r955, %r970;
	st.shared.u32 	[%r15], %r971;
	ld.shared.u32 	%r972, [%r13+8428];
	ld.shared.u32 	%r973, [%r24+15104];
	add.s32 	%r974, %r973, %r972;
	min.s32 	%r975, %r959, %r974;
	st.shared.u32 	[%r15+8192], %r975;
	ld.shared.u32 	%r976, [%r13+236];
	ld.shared.u32 	%r977, [%r24+15232];
	add.s32 	%r978, %r977, %r976;
	min.s32 	%r979, %r963, %r978;
	st.shared.u32 	[%r15+128], %r979;
	ld.shared.u32 	%r980, [%r13+8428];
	ld.shared.u32 	%r981, [%r24+15232];
	add.s32 	%r982, %r981, %r980;
	min.s32 	%r983, %r967, %r982;
	st.shared.u32 	[%r15+8320], %r983;
	ld.shared.u32 	%r984, [%r13+240];
	ld.shared.u32 	%r985, [%r24+15360];
	add.s32 	%r986, %r985, %r984;
	min.s32 	%r987, %r971, %r986;
	st.shared.u32 	[%r15], %r987;
	ld.shared.u32 	%r988, [%r13+8432];
	ld.shared.u32 	%r989, [%r24+15360];
	add.s32 	%r990, %r989, %r988;
	min.s32 	%r991, %r975, %r990;
	st.shared.u32 	[%r15+8192], %r991;
	ld.shared.u32 	%r992, [%r13+240];
	ld.shared.u32 	%r993, [%r24+15488];
	add.s32 	%r994, %r993, %r992;
	min.s32 	%r995, %r979, %r994;
	st.shared.u32 	[%r15+128], %r995;
	ld.shared.u32 	%r996, [%r13+8432];
	ld.shared.u32 	%r997, [%r24+15488];
	add.s32 	%r998, %r997, %r996;
	min.s32 	%r999, %r983, %r998;
	st.shared.u32 	[%r15+8320], %r999;
	ld.shared.u32 	%r1000, [%r13+244];
	ld.shared.u32 	%r1001, [%r24+15616];
	add.s32 	%r1002, %r1001, %r1000;
	min.s32 	%r1003, %r987, %r1002;
	st.shared.u32 	[%r15], %r1003;
	ld.shared.u32 	%r1004, [%r13+8436];
	ld.shared.u32 	%r1005, [%r24+15616];
	add.s32 	%r1006, %r1005, %r1004;
	min.s32 	%r1007, %r991, %r1006;
	st.shared.u32 	[%r15+8192], %r1007;
	ld.shared.u32 	%r1008, [%r13+244];
	ld.shared.u32 	%r1009, [%r24+15744];
	add.s32 	%r1010, %r1009, %r1008;
	min.s32 	%r1011, %r995, %r1010;
	st.shared.u32 	[%r15+128], %r1011;
	ld.shared.u32 	%r1012, [%r13+8436];
	ld.shared.u32 	%r1013, [%r24+15744];
	add.s32 	%r1014, %r1013, %r1012;
	min.s32 	%r1015, %r999, %r1014;
	st.shared.u32 	[%r15+8320], %r1015;
	ld.shared.u32 	%r1016, [%r13+248];
	ld.shared.u32 	%r1017, [%r24+15872];
	add.s32 	%r1018, %r1017, %r1016;
	min.s32 	%r1019, %r1003, %r1018;
	st.shared.u32 	[%r15], %r1019;
	ld.shared.u32 	%r1020, [%r13+8440];
	ld.shared.u32 	%r1021, [%r24+15872];
	add.s32 	%r1022, %r1021, %r1020;
	min.s32 	%r1023, %r1007, %r1022;
	st.shared.u32 	[%r15+8192], %r1023;
	ld.shared.u32 	%r1024, [%r13+248];
	ld.shared.u32 	%r1025, [%r24+16000];
	add.s32 	%r1026, %r1025, %r1024;
	min.s32 	%r1027, %r1011, %r1026;
	st.shared.u32 	[%r15+128], %r1027;
	ld.shared.u32 	%r1028, [%r13+8440];
	ld.shared.u32 	%r1029, [%r24+16000];
	add.s32 	%r1030, %r1029, %r1028;
	min.s32 	%r1031, %r1015, %r1030;
	st.shared.u32 	[%r15+8320], %r1031;
	ld.shared.u32 	%r1032, [%r13+252];
	ld.shared.u32 	%r1033, [%r24+16128];
	add.s32 	%r1034, %r1033, %r1032;
	min.s32 	%r1035, %r1019, %r1034;
	st.shared.u32 	[%r15], %r1035;
	ld.shared.u32 	%r1036, [%r13+8444];
	ld.shared.u32 	%r1037, [%r24+16128];
	add.s32 	%r1038, %r1037, %r1036;
	min.s32 	%r1039, %r1023, %r1038;
	st.shared.u32 	[%r15+8192], %r1039;
	ld.shared.u32 	%r1040, [%r13+252];
	ld.shared.u32 	%r1041, [%r24+16256];
	add.s32 	%r1042, %r1041, %r1040;
	min.s32 	%r1043, %r1027, %r1042;
	st.shared.u32 	[%r15+128], %r1043;
	ld.shared.u32 	%r1044, [%r13+8444];
	ld.shared.u32 	%r1045, [%r24+16256];
	add.s32 	%r1046, %r1045, %r1044;
	min.s32 	%r1047, %r1031, %r1046;
	st.shared.u32 	[%r15+8320], %r1047;
	st.global.u32 	[%rd4], %r1035;
	st.global.u32 	[%rd6], %r1039;
	st.global.u32 	[%rd4+128], %r1043;
	st.global.u32 	[%rd6+128], %r1047;
	ret;

}
	// .globl	_Z10cal_phase2iPiii
.visible .entry _Z10cal_phase2iPiii(
	.param .u32 _Z10cal_phase2iPiii_param_0,
	.param .u64 .ptr .align 1 _Z10cal_phase2iPiii_param_1,
	.param .u32 _Z10cal_phase2iPiii_param_2,
	.param .u32 _Z10cal_phase2iPiii_param_3
)
{
	.reg .pred 	%p<2>;
	.reg .b32 	%r<1844>;
	.reg .b64 	%rd<14>;
	// demoted variable
	.shared .align 4 .b8 _ZZ10cal_phase2iPiiiE12shared_pivot[16384];
	// demoted variable
	.shared .align 4 .b8 _ZZ10cal_phase2iPiiiE9shared_hz[16384];
	// demoted variable
	.shared .align 4 .b8 _ZZ10cal_phase2iPiiiE9shared_vt[16384];
	ld.param.u32 	%r2, [_Z10cal_phase2iPiii_param_3];
	mov.u32 	%r3, %ctaid.x;
	setp.eq.s32 	%p1, %r3, %r2;
	@%p1 bra 	$L__BB1_2;
	ld.param.u32 	%r1843, [_Z10cal_phase2iPiii_param_3];
	ld.param.u64 	%rd13, [_Z10cal_phase2iPiii_param_1];
	ld.param.u32 	%r1842, [_Z10cal_phase2iPiii_param_0];
	cvta.to.global.u64 	%rd2, %rd13;
	mov.u32 	%r4, %tid.y;
	mov.u32 	%r5, %tid.x;
	shl.b32 	%r6, %r1843, 6;
	add.s32 	%r7, %r6, %r4;
	add.s32 	%r8, %r6, %r5;
	shl.b32 	%r10, %r3, 6;
	add.s32 	%r11, %r10, %r5;
	add.s32 	%r12, %r10, %r4;
	mul.lo.s32 	%r13, %r7, %r1842;
	add.s32 	%r14, %r13, %r8;
	mul.wide.s32 	%rd3, %r14, 4;
	add.s64 	%rd4, %rd2, %rd3;
	ld.global.u32 	%r15, [%rd4];
	shl.b32 	%r16, %r4, 8;
	mov.u32 	%r17, _ZZ10cal_phase2iPiiiE12shared_pivot;
	add.s32 	%r18, %r17, %r16;
	shl.b32 	%r19, %r5, 2;
	add.s32 	%r20, %r18, %r19;
	st.shared.u32 	[%r20], %r15;
	shl.b32 	%r21, %r1842, 5;
	mul.wide.s32 	%rd5, %r21, 4;
	add.s64 	%rd6, %rd4, %rd5;
	ld.global.u32 	%r22, [%rd6];
	st.shared.u32 	[%r20+8192], %r22;
	ld.global.u32 	%r23, [%rd4+128];
	st.shared.u32 	[%r20+128], %r23;
	ld.global.u32 	%r24, [%rd6+128];
	st.shared.u32 	[%r20+8320], %r24;
	add.s32 	%r25, %r11, %r13;
	mul.wide.s32 	%rd7, %r25, 4;
	add.s64 	%rd8, %rd2, %rd7;
	ld.global.u32 	%r26, [%rd8];
	mov.u32 	%r27, _ZZ10cal_phase2iPiiiE9shared_hz;
	add.s32 	%r28, %r27, %r19;
	add.s32 	%r29, %r28, %r16;
	st.shared.u32 	[%r29], %r26;
	add.s64 	%rd9, %rd8, %rd5;
	ld.global.u32 	%r30, [%rd9];
	st.shared.u32 	[%r29+8192], %r30;
	ld.global.u32 	%r31, [%rd8+128];
	st.shared.u32 	[%r29+128], %r31;
	ld.global.u32 	%r32, [%rd9+128];
	st.shared.u32 	[%r29+8320], %r32;
	mad.lo.s32 	%r33, %r12, %r1842, %r8;
	mul.wide.s32 	%rd10, %r33, 4;
	add.s64 	%rd11, %rd2, %rd10;
	ld.global.u32 	%r34, [%rd11];
	mov.u32 	%r35, _ZZ10cal_phase2iPiiiE9shared_vt;
	add.s32 	%r36, %r35, %r16;
	add.s32 	%r37, %r36, %r19;
	st.shared.u32 	[%r37], %r34;
	add.s64 	%rd12, %rd11, %rd5;
	ld.global.u32 	%r38, [%rd12];
	st.shared.u32 	[%r37+8192], %r38;
	ld.global.u32 	%r39, [%rd11+128];
	st.shared.u32 	[%r37+128], %r39;
	ld.global.u32 	%r40, [%rd12+128];
	st.shared.u32 	[%r37+8320], %r40;
	bar.sync 	0;
	ld.shared.u32 	%r41, [%r29];
	ld.shared.u32 	%r42, [%r29+8192];
	ld.shared.u32 	%r43, [%r29+128];
	ld.shared.u32 	%r44, [%r29+8320];
	ld.shared.u32 	%r45, [%r37];
	ld.shared.u32 	%r46, [%r37+8192];
	ld.shared.u32 	%r47, [%r37+128];
	ld.shared.u32 	%r48, [%r37+8320];
	ld.shared.u32 	%r49, [%r18];
	ld.shared.u32 	%r50, [%r28];
	add.s32 	%r51, %r50, %r49;
	min.s32 	%r52, %r41, %r51;
	st.shared.u32 	[%r29], %r52;
	ld.shared.u32 	%r53, [%r18+8192];
	ld.shared.u32 	%r54, [%r28];
	add.s32 	%r55, %r54, %r53;
	min.s32 	%r56, %r42, %r55;
	ld.shared.u32 	%r57, [%r28+128];
	add.s32 	%r58, %r57, %r49;
	min.s32 	%r59, %r43, %r58;
	st.shared.u32 	[%r29+128], %r59;
	ld.shared.u32 	%r60, [%r28+128];
	add.s32 	%r61, %r60, %r53;
	min.s32 	%r62, %r44, %r61;
	ld.shared.u32 	%r63, [%r36];
	add.s32 	%r64, %r17, %r19;
	ld.shared.u32 	%r65, [%r64];
	add.s32 	%r66, %r65, %r63;
	min.s32 	%r67, %r45, %r66;
	st.shared.u32 	[%r37], %r67;
	ld.shared.u32 	%r68, [%r36+8192];
	add.s32 	%r69, %r65, %r68;
	min.s32 	%r70, %r46, %r69;
	st.shared.u32 	[%r37+8192], %r70;
	ld.shared.u32 	%r71, [%r36];
	ld.shared.u32 	%r72, [%r64+128];
	add.s32 	%r73, %r72, %r71;
	min.s32 	%r74, %r47, %r73;
	ld.shared.u32 	%r75, [%r36+8192];
	add.s32 	%r76, %r75, %r72;
	min.s32 	%r77, %r48, %r76;
	ld.shared.u32 	%r78, [%r18+4];
	ld.shared.u32 	%r79, [%r28+256];
	add.s32 	%r80, %r79, %r78;
	min.s32 	%r81, %r52, %r80;
	st.shared.u32 	[%r29], %r81;
	ld.shared.u32 	%r82, [%r18+8196];
	ld.shared.u32 	%r83, [%r28+256];
	add.s32 	%r84, %r83, %r82;
	min.s32 	%r85, %r56, %r84;
	ld.shared.u32 	%r86, [%r28+384];
	add.s32 	%r87, %r86, %r78;
	min.s32 	%r88, %r59, %r87;
	st.shared.u32 	[%r29+128], %r88;
	ld.shared.u32 	%r89, [%r28+384];
	add.s32 	%r90, %r89, %r82;
	min.s32 	%r91, %r62, %r90;
	ld.shared.u32 	%r92, [%r36+4];
	ld.shared.u32 	%r93, [%r64+256];
	add.s32 	%r94, %r93, %r92;
	min.s32 	%r95, %r67, %r94;
	st.shared.u32 	[%r37], %r95;
	ld.shared.u32 	%r96, [%r36+8196];
	add.s32 	%r97, %r93, %r96;
	min.s32 	%r98, %r70, %r97;
	st.shared.u32 	[%r37+8192], %r98;
	ld.shared.u32 	%r99, [%r36+4];
	ld.shared.u32 	%r100, [%r64+384];
	add.s32 	%r101, %r100, %r99;
	min.s32 	%r102, %r74, %r101;
	ld.shared.u32 	%r103, [%r36+8196];
	add.s32 	%r104, %r103, %r100;
	min.s32 	%r105, %r77, %r104;
	ld.shared.u32 	%r106, [%r18+8];
	ld.shared.u32 	%r107, [%r28+512];
	add.s32 	%r108, %r107, %r106;
	min.s32 	%r109, %r81, %r108;
	st.shared.u32 	[%r29], %r109;
	ld.shared.u32 	%r110, [%r18+8200];
	ld.shared.u32 	%r111, [%r28+512];
	add.s32 	%r112, %r111, %r110;
	min.s32 	%r113, %r85, %r112;
	ld.shared.u32 	%r114, [%r28+640];
	add.s32 	%r115, %r114, %r106;
	min.s32 	%r116, %r88, %r115;
	st.shared.u32 	[%r29+128], %r116;
	ld.shared.u32 	%r117, [%r28+640];
	add.s32 	%r118, %r117, %r110;
	min.s32 	%r119, %r91, %r118;
	ld.shared.u32 	%r120, [%r36+8];
	ld.shared.u32 	%r121, [%r64+512];
	add.s32 	%r122, %r121, %r120;
	min.s32 	%r123, %r95, %r122;
	st.shared.u32 	[%r37], %r123;
	ld.shared.u32 	%r124, [%r36+8200];
	add.s32 	%r125, %r121, %r124;
	min.s32 	%r126, %r98, %r125;
	st.shared.u32 	[%r37+8192], %r126;
	ld.shared.u32 	%r127, [%r36+8];
	ld.shared.u32 	%r128, [%r64+640];
	add.s32 	%r129, %r128, %r127;
	min.s32 	%r130, %r102, %r129;
	ld.shared.u32 	%r131, [%r36+8200];
	add.s32 	%r132, %r131, %r128;
	min.s32 	%r133, %r105, %r132;
	ld.shared.u32 	%r134, [%r18+12];
	ld.shared.u32 	%r135, [%r28+768];
	add.s32 	%r136, %r135, %r134;
	min.s32 	%r137, %r109, %r136;
	st.shared.u32 	[%r29], %r137;
	ld.shared.u32 	%r138, [%r18+8204];
	ld.shared.u32 	%r139, [%r28+768];
	add.s32 	%r140, %r139, %r138;
	min.s32 	%r141, %r113, %r140;
	ld.shared.u32 	%r142, [%r28+896];
	add.s32 	%r143, %r142, %r134;
	min.s32 	%r144, %r116, %r143;
	st.shared.u32 	[%r29+128], %r144;
	ld.shared.u32 	%r145, [%r28+896];
	add.s32 	%r146, %r145, %r138;
	min.s32 	%r147, %r119, %r146;
	ld.shared.u32 	%r148, [%r36+12];
	ld.shared.u32 	%r149, [%r64+768];
	add.s32 	%r150, %r149, %r148;
	min.s32 	%r151, %r123, %r150;
	st.shared.u32 	[%r37], %r151;
	ld.shared.u32 	%r152, [%r36+8204];
	add.s32 	%r153, %r149, %r152;
	min.s32 	%r154, %r126, %r153;
	st.shared.u32 	[%r37+8192], %r154;
	ld.shared.u32 	%r155, [%r36+12];
	ld.shared.u32 	%r156, [%r64+896];
	add.s32 	%r157, %r156, %r155;
	min.s32 	%r158, %r130, %r157;
	ld.shared.u32 	%r159, [%r36+8204];
	add.s32 	%r160, %r159, %r156;
	min.s32 	%r161, %r133, %r160;
	ld.shared.u32 	%r162, [%r18+16];
	ld.shared.u32 	%r163, [%r28+1024];
	add.s32 	%r164, %r163, %r162;
	min.s32 	%r165, %r137, %r164;
	st.shared.u32 	[%r29], %r165;
	ld.shared.u32 	%r166, [%r18+8208];
	ld.shared.u32 	%r167, [%r28+1024];
	add.s32 	%r168, %r167, %r166;
	min.s32 	%r169, %r141, %r168;
	ld.shared.u32 	%r170, [%r28+1152];
	add.s32 	%r171, %r170, %r162;
	min.s32 	%r172, %r144, %r171;
	st.shared.u32 	[%r29+128], %r172;
	ld.shared.u32 	%r173, [%r28+1152];
	add.s32 	%r174, %r173, %r166;
	min.s32 	%r175, %r147, %r174;
	ld.shared.u32 	%r176, [%r36+16];
	ld.shared.u32 	%r177, [%r64+1024];
	add.s32 	%r178, %r177, %r176;
	min.s32 	%r179, %r151, %r178;
	st.shared.u32 	[%r37], %r179;
	ld.shared.u32 	%r180, [%r36+8208];
	add.s32 	%r181, %r177, %r180;
	min.s32 	%r182, %r154, %r181;
	st.shared.u32 	[%r37+8192], %r182;
	ld.shared.u32 	%r183, [%r36+16];
	ld.shared.u32 	%r184, [%r64+1152];
	add.s32 	%r185, %r184, %r183;
	min.s32 	%r186, %r158, %r185;
	ld.shared.u32 	%r187, [%r36+8208];
	add.s32 	%r188, %r187, %r184;
	min.s32 	%r189, %r161, %r188;
	ld.shared.u32 	%r190, [%r18+20];
	ld.shared.u32 	%r191, [%r28+1280];
	add.s32 	%r192, %r191, %r190;
	min.s32 	%r193, %r165, %r192;
	st.shared.u32 	[%r29], %r193;
	ld.shared.u32 	%r194, [%r18+8212];
	ld.shared.u32 	%r195, [%r28+1280];
	add.s32 	%r196, %r195, %r194;
	min.s32 	%r197, %r169, %r196;
	ld.shared.u32 	%r198, [%r28+1408];
	add.s32 	%r199, %r198, %r190;
	min.s32 	%r200, %r172, %r199;
	st.shared.u32 	[%r29+128], %r200;
	ld.shared.u32 	%r201, [%r28+1408];
	add.s32 	%r202, %r201, %r194;
	min.s32 	%r203, %r175, %r202;
	ld.shared.u32 	%r204, [%r36+20];
	ld.shared.u32 	%r205, [%r64+1280];
	add.s32 	%r206, %r205, %r204;
	min.s32 	%r207, %r179, %r206;
	st.shared.u32 	[%r37], %r207;
	ld.shared.u32 	%r208, [%r36+8212];
	add.s32 	%r209, %r205, %r208;
	min.s32 	%r210, %r182, %r209;
	st.shared.u32 	[%r37+8192], %r210;
	ld.shared.u32 	%r211, [%r36+20];
	ld.shared.u32 	%r212, [%r64+1408];
	add.s32 	%r213, %r212, %r211;
	min.s32 	%r214, %r186, %r213;
	ld.shared.u32 	%r215, [%r36+8212];
	add.s32 	%r216, %r215, %r212;
	min.s32 	%r217, %r189, %r216;
	ld.shared.u32 	%r218, [%r18+24];
	ld.shared.u32 	%r219, [%r28+1536];
	add.s32 	%r220, %r219, %r218;
	min.s32 	%r221, %r193, %r220;
	st.shared.u32 	[%r29], %r221;
	ld.shared.u32 	%r222, [%r18+8216];
	ld.shared.u32 	%r223, [%r28+1536];
	add.s32 	%r224, %r223, %r222;
	min.s32 	%r225, %r197, %r224;
	ld.shared.u32 	%r226, [%r28+1664];
	add.s32 	%r227, %r226, %r218;
	min.s32 	%r228, %r200, %r227;
	st.shared.u32 	[%r29+128], %r228;
	ld.shared.u32 	%r229, [%r28+1664];
	add.s32 	%r230, %r229, %r222;
	min.s32 	%r231, %r203, %r230;
	ld.shared.u32 	%r232, [%r36+24];
	ld.shared.u32 	%r233, [%r64+1536];
	add.s32 	%r234, %r233, %r232;
	min.s32 	%r235, %r207, %r234;
	st.shared.u32 	[%r37], %r235;
	ld.shared.u32 	%r236, [%r36+8216];
	add.s32 	%r237, %r233, %r236;
	min.s32 	%r238, %r210, %r237;
	st.shared.u32 	[%r37+8192], %r238;
	ld.shared.u32 	%r239, [%r36+24];
	ld.shared.u32 	%r240, [%r64+1664];
	add.s32 	%r241, %r240, %r239;
	min.s32 	%r242, %r214, %r241;
	ld.shared.u32 	%r243, [%r36+8216];
	add.s32 	%r244, %r243, %r240;
	min.s32 	%r245, %r217, %r244;
	ld.shared.u32 	%r246, [%r18+28];
	ld.shared.u32 	%r247, [%r28+1792];
	add.s32 	%r248, %r247, %r246;
	min.s32 	%r249, %r221, %r248;
	st.shared.u32 	[%r29], %r249;
	ld.shared.u32 	%r250, [%r18+8220];
	ld.shared.u32 	%r251, [%r28+1792];
	add.s32 	%r252, %r251, %r250;
	min.s32 	%r253, %r225, %r252;
	ld.shared.u32 	%r254, [%r28+1920];
	add.s32 	%r255, %r254, %r246;
	min.s32 	%r256, %r228, %r255;
	st.shared.u32 	[%r29+128], %r256;
	ld.shared.u32 	%r257, [%r28+1920];
	add.s32 	%r258, %r257, %r250;
	min.s32 	%r259, %r231, %r258;
	ld.shared.u32 	%r260, [%r36+28];
	ld.shared.u32 	%r261, [%r64+1792];
	add.s32 	%r262, %r261, %r260;
	min.s32 	%r263, %r235, %r262;
	st.shared.u32 	[%r37], %r263;
	ld.shared.u32 	%r264, [%r36+8220];
	add.s32 	%r265, %r261, %r264;
	min.s32 	%r266, %r238, %r265;
	st.shared.u32 	[%r37+8192], %r266;
	ld.shared.u32 	%r267, [%r36+28];
	ld.shared.u32 	%r268, [%r64+1920];
	add.s32 	%r269, %r268, %r267;
	min.s32 	%r270, %r242, %r269;
	ld.shared.u32 	%r271, [%r36+8220];
	add.s32 	%r272, %r271, %r268;
	min.s32 	%r273, %r245, %r272;
	ld.shared.u32 	%r274, [%r18+32];
	ld.shared.u32 	%r275, [%r28+2048];
	add.s32 	%r276, %r275, %r274;
	min.s32 	%r277, %r249, %r276;
	st.shared.u32 	[%r29], %r277;
	ld.shared.u32 	%r278, [%r18+8224];
	ld.shared.u32 	%r279, [%r28+2048];
	add.s32 	%r280, %r279, %r278;
	min.s32 	%r281, %r253, %r280;
	ld.shared.u32 	%r282, [%r28+2176];
	add.s32 	%r283, %r282, %r274;
	min.s32 	%r284, %r256, %r283;
	st.shared.u32 	[%r29+128], %r284;
	ld.shared.u32 	%r285, [%r28+2176];
	add.s32 	%r286, %r285, %r278;
	min.s32 	%r287, %r259, %r286;
	ld.shared.u32 	%r288, [%r36+32];
	ld.shared.u32 	%r289, [%r64+2048];
	add.s32 	%r290, %r289, %r288;
	min.s32 	%r291, %r263, %r290;
	st.shared.u32 	[%r37], %r291;
	ld.shared.u32 	%r292, [%r36+8224];
	add.s32 	%r293, %r289, %r292;
	min.s32 	%r294, %r266, %r293;
	st.shared.u32 	[%r37+8192], %r294;
	ld.shared.u32 	%r295, [%r36+32];
	ld.shared.u32 	%r296, [%r64+2176];
	add.s32 	%r297, %r296, %r295;
	min.s32 	%r298, %r270, %r297;
	ld.shared.u32 	%r299, [%r36+8224];
	add.s32 	%r300, %r299, %r296;
	min.s32 	%r301, %r273, %r300;
	ld.shared.u32 	%r302, [%r18+36];
	ld.shared.u32 	%r303, [%r28+2304];
	add.s32 	%r304, %r303, %r302;
	min.s32 	%r305, %r277, %r304;
	st.shared.u32 	[%r29], %r305;
	ld.shared.u32 	%r306, [%r18+8228];
	ld.shared.u32 	%r307, [%r28+2304];
	add.s32 	%r308, %r307, %r306;
	min.s32 	%r309, %r281, %r308;
	ld.shared.u32 	%r310, [%r28+2432];
	add.s32 	%r311, %r310, %r302;
	min.s32 	%r312, %r284, %r311;
	st.shared.u32 	[%r29+128], %r312;
	ld.shared.u32 	%r313, [%r28+2432];
	add.s32 	%r314, %r313, %r306;
	min.s32 	%r315, %r287, %r314;
	ld.shared.u32 	%r316, [%r36+36];
	ld.shared.u32 	%r317, [%r64+2304];
	add.s32 	%r318, %r317, %r316;
	min.s32 	%r319, %r291, %r318;
	st.shared.u32 	[%r37], %r319;
	ld.shared.u32 	%r320, [%r36+8228];
	add.s32 	%r321, %r317, %r320;
	min.s32 	%r322, %r294, %r321;
	st.shared.u32 	[%r37+8192], %r322;
	ld.shared.u32 	%r323, [%r36+36];
	ld.shared.u32 	%r324, [%r64+2432];
	add.s32 	%r325, %r324, %r323;
	min.s32 	%r326, %r298, %r325;
	ld.shared.u32 	%r327, [%r36+8228];
	add.s32 	%r328, %r327, %r324;
	min.s32 	%r329, %r301, %r328;
	ld.shared.u32 	%r330, [%r18+40];
	ld.shared.u32 	%r331, [%r28+2560];
	add.s32 	%r332, %r331, %r330;
	min.s32 	%r333, %r305, %r332;
	st.shared.u32 	[%r29], %r333;
	ld.shared.u32 	%r334, [%r18+8232];
	ld.shared.u32 	%r335, [%r28+2560];
	add.s32 	%r336, %r335, %r334;
	min.s32 	%r337, %r309, %r336;
	ld.shared.u32 	%r338, [%r28+2688];
	add.s32 	%r339, %r338, %r330;
	min.s32 	%r340, %r312, %r339;
	st.shared.u32 	[%r29+128], %r340;
	ld.shared.u32 	%r341, [%r28+2688];
	add.s32 	%r342, %r341, %r334;
	min.s32 	%r343, %r315, %r342;
	ld.shared.u32 	%r344, [%r36+40];
	ld.shared.u32 	%r345, [%r64+2560];
	add.s32 	%r346, %r345, %r344;
	min.s32 	%r347, %r319, %r346;
	st.shared.u32 	[%r37], %r347;
	ld.shared.u32 	%r348, [%r36+8232];
	add.s32 	%r349, %r345, %r348;
	min.s32 	%r350, %r322, %r349;
	st.shared.u32 	[%r37+8192], %r350;
	ld.shared.u32 	%r351, [%r36+40];
	ld.shared.u32 	%r352, [%r64+2688];
	add.s32 	%r353, %r352, %r351;
	min.s32 	%r354, %r326, %r353;
	ld.shared.u32 	%r355, [%r36+8232];
	add.s32 	%r356, %r355, %r352;
	min.s32 	%r357, %r329, %r356;
	ld.shared.u32 	%r358, [%r18+44];
	ld.shared.u32 	%r359, [%r28+2816];
	add.s32 	%r360, %r359, %r358;
	min.s32 	%r361, %r333, %r360;
	st.shared.u32 	[%r29], %r361;
	ld.shared.u32 	%r362, [%r18+8236];
	ld.shared.u32 	%r363, [%r28+2816];
	add.s32 	%r364, %r363, %r362;
	min.s32 	%r365, %r337, %r364;
	ld.shared.u32 	%r366, [%r28+2944];
	add.s32 	%r367, %r366, %r358;
	min.s32 	%r368, %r340, %r367;
	st.shared.u32 	[%r29+128], %r368;
	ld.shared.u32 	%r369, [%r28+2944];
	add.s32 	%r370, %r369, %r362;
	min.s32 	%r371, %r343, %r370;
	ld.shared.u32 	%r372, [%r36+44];
	ld.shared.u32 	%r373, [%r64+2816];
	add.s32 	%r374, %r373, %r372;
	min.s32 	%r375, %r347, %r374;
	st.shared.u32 	[%r37], %r375;
	ld.shared.u32 	%r376, [%r36+8236];
	add.s32 	%r377, %r373, %r376;
	min.s32 	%r378, %r350, %r377;
	st.shared.u32 	[%r37+8192], %r378;
	ld.shared.u32 	%r379, [%r36+44];
	ld.shared.u32 	%r380, [%r64+2944];
	add.s32 	%r381, %r380, %r379;
	min.s32 	%r382, %r354, %r381;
	ld.shared.u32 	%r383, [%r36+8236];
	add.s32 	%r384, %r383, %r380;
	min.s32 	%r385, %r357, %r384;
	ld.shared.u32 	%r386, [%r18+48];
	ld.shared.u32 	%r387, [%r28+3072];
	add.s32 	%r388, %r387, %r386;
	min.s32 	%r389, %r361, %r388;
	st.shared.u32 	[%r29], %r389;
	ld.shared.u32 	%r390, [%r18+8240];
	ld.shared.u32 	%r391, [%r28+3072];
	add.s32 	%r392, %r391, %r390;
	min.s32 	%r393, %r365, %r392;
	ld.shared.u32 	%r394, [%r28+3200];
	add.s32 	%r395, %r394, %r386;
	min.s32 	%r396, %r368, %r395;
	st.shared.u32 	[%r29+128], %r396;
	ld.shared.u32 	%r397, [%r28+3200];
	add.s32 	%r398, %r397, %r390;
	min.s32 	%r399, %r371, %r398;
	ld.shared.u32 	%r400, [%r36+48];
	ld.shared.u32 	%r401, [%r64+3072];
	add.s32 	%r402, %r401, %r400;
	min.s32 	%r403, %r375, %r402;
	st.shared.u32 	[%r37], %r403;
	ld.shared.u32 	%r404, [%r36+8240];
	add.s32 	%r405, %r401, %r404;
	min.s32 	%r406, %r378, %r405;
	st.shared.u32 	[%r37+8192], %r406;
	ld.shared.u32 	%r407, [%r36+48];
	ld.shared.u32 	%r408, [%r64+3200];
	add.s32 	%r409, %r408, %r407;
	min.s32 	%r410, %r382, %r409;
	ld.shared.u32 	%r411, [%r36+8240];
	add.s32 	%r412, %r411, %r408;
	min.s32 	%r413, %r385, %r412;
	ld.shared.u32 	%r414, [%r18+52];
	ld.shared.u32 	%r415, [%r28+3328];
	add.s32 	%r416, %r415, %r414;
	min.s32 	%r417, %r389, %r416;
	st.shared.u32 	[%r29], %r417;
	ld.shared.u32 	%r418, [%r18+8244];
	ld.shared.u32 	%r419, [%r28+3328];
	add.s32 	%r420, %r419, %r418;
	min.s32 	%r421, %r393, %r420;
	ld.shared.u32 	%r422, [%r28+3456];
	add.s32 	%r423, %r422, %r414;
	min.s32 	%r424, %r396, %r423;
	st.shared.u32 	[%r29+128], %r424;
	ld.shared.u32 	%r425, [%r28+3456];
	add.s32 	%r426, %r425, %r418;
	min.s32 	%r427, %r399, %r426;
	ld.shared.u32 	%r428, [%r36+52];
	ld.shared.u32 	%r429, [%r64+3328];
	add.s32 	%r430, %r429, %r428;
	min.s32 	%r431, %r403, %r430;
	st.shared.u32 	[%r37], %r431;
	ld.shared.u32 	%r432, [%r36+8244];
	add.s32 	%r433, %r429, %r432;
	min.s32 	%r434, %r406, %r433;
	st.shared.u32 	[%r37+8192], %r434;
	ld.shared.u32 	%r435, [%r36+52];
	ld.shared.u32 	%r436, [%r64+3456];
	add.s32 	%r437, %r436, %r435;
	min.s32 	%r438, %r410, %r437;
	ld.shared.u32 	%r439, [%r36+8244];
	add.s32 	%r440, %r439, %r436;
	min.s32 	%r441, %r413, %r440;
	ld.shared.u32 	%r442, [%r18+56];
	ld.shared.u32 	%r443, [%r28+3584];
	add.s32 	%r444, %r443, %r442;
	min.s32 	%r445, %r417, %r444;
	st.shared.u32 	[%r29], %r445;
	ld.shared.u32 	%r446, [%r18+8248];
	ld.shared.u32 	%r447, [%r28+3584];
	add.s32 	%r448, %r447, %r446;
	min.s32 	%r449, %r421, %r448;
	ld.shared.u32 	%r450, [%r28+3712];
	add.s32 	%r451, %r450, %r442;
	min.s32 	%r452, %r424, %r451;
	st.shared.u32 	[%r29+128], %r452;
	ld.shared.u32 	%r453, [%r28+3712];
	add.s32 	%r454, %r453, %r446;
	min.s32 	%r455, %r427, %r454;
	ld.shared.u32 	%r456, [%r36+56];
	ld.shared.u32 	%r457, [%r64+3584];
	add.s32 	%r458, %r457, %r456;
	min.s32 	%r459, %r431, %r458;
	st.shared.u32 	[%r37], %r459;
	ld.shared.u32 	%r460, [%r36+8248];
	add.s32 	%r461, %r457, %r460;
	min.s32 	%r462, %r434, %r461;
	st.shared.u32 	[%r37+8192], %r462;
	ld.shared.u32 	%r463, [%r36+56];
	ld.shared.u32 	%r464, [%r64+3712];
	add.s32 	%r465, %r464, %r463;
	min.s32 	%r466, %r438, %r465;
	ld.shared.u32 	%r467, [%r36+8248];
	add.s32 	%r468, %r467, %r464;
	min.s32 	%r469, %r441, %r468;
	ld.shared.u32 	%r470, [%r18+60];
	ld.shared.u32 	%r471, [%r28+3840];
	add.s32 	%r472, %r471, %r470;
	min.s32 	%r473, %r445, %r472;
	st.shared.u32 	[%r29], %r473;
	ld.shared.u32 	%r474, [%r18+8252];
	ld.shared.u32 	%r475, [%r28+3840];
	add.s32 	%r476, %r475, %r474;
	min.s32 	%r477, %r449, %r476;
	ld.shared.u32 	%r478, [%r28+3968];
	add.s32 	%r479, %r478, %r470;
	min.s32 	%r480, %r452, %r479;
	st.shared.u32 	[%r29+128], %r480;
	ld.shared.u32 	%r481, [%r28+3968];
	add.s32 	%r482, %r481, %r474;
	min.s32 	%r483, %r455, %r482;
	ld.shared.u32 	%r484, [%r36+60];
	ld.shared.u32 	%r485, [%r64+3840];
	add.s32 	%r486, %r485, %r484;
	min.s32 	%r487, %r459, %r486;
	st.shared.u32 	[%r37], %r487;
	ld.shared.u32 	%r488, [%r36+8252];
	add.s32 	%r489, %r485, %r488;
	min.s32 	%r490, %r462, %r489;
	st.shared.u32 	[%r37+8192], %r490;
	ld.shared.u32 	%r491, [%r36+60];
	ld.shared.u32 	%r492, [%r64+3968];
	add.s32 	%r493, %r492, %r491;
	min.s32 	%r494, %r466, %r493;
	ld.shared.u32 	%r495, [%r36+8252];
	add.s32 	%r496, %r495, %r492;
	min.s32 	%r497, %r469, %r496;
	ld.shared.u32 	%r498, [%r18+64];
	ld.shared.u32 	%r499, [%r28+4096];
	add.s32 	%r500, %r499, %r498;
	min.s32 	%r501, %r473, %r500;
	st.shared.u32 	[%r29], %r501;
	ld.shared.u32 	%r502, [%r18+8256];
	ld.shared.u32 	%r503, [%r28+4096];
	add.s32 	%r504, %r503, %r502;
	min.s32 	%r505, %r477, %r504;
	ld.shared.u32 	%r506, [%r28+4224];
	add.s32 	%r507, %r506, %r498;
	min.s32 	%r508, %r480, %r507;
	st.shared.u32 	[%r29+128], %r508;
	ld.shared.u32 	%r509, [%r28+4224];
	add.s32 	%r510, %r509, %r502;
	min.s32 	%r511, %r483, %r510;
	ld.shared.u32 	%r512, [%r36+64];
	ld.shared.u32 	%r513, [%r64+4096];
	add.s32 	%r514, %r513, %r512;
	min.s32 	%r515, %r487, %r514;
	st.shared.u32 	[%r37], %r515;
	ld.shared.u32 	%r516, [%r36+8256];
	add.s32 	%r517, %r513, %r516;
	min.s32 	%r518, %r490, %r517;
	st.shared.u32 	[%r37+8192], %r518;
	ld.shared.u32 	%r519, [%r36+64];
	ld.shared.u32 	%r520, [%r64+4224];
	add.s32 	%r521, %r520, %r519;
	min.s32 	%r522, %r494, %r521;
	ld.shared.u32 	%r523, [%r36+8256];
	add.s32 	%r524, %r523, %r520;
	min.s32 	%r525, %r497, %r524;
	ld.shared.u32 	%r526, [%r18+68];
	ld.shared.u32 	%r527, [%r28+4352];
	add.s32 	%r528, %r527, %r526;
	min.s32 	%r529, %r501, %r528;
	st.shared.u32 	[%r29], %r529;
	ld.shared.u32 	%r530, [%r18+8260];
	ld.shared.u32 	%r531, [%r28+4352];
	add.s32 	%r532, %r531, %r530;
	min.s32 	%r533, %r505, %r532;
	ld.shared.u32 	%r534, [%r28+4480];
	add.s32 	%r535, %r534, %r526;
	min.s32 	%r536, %r508, %r535;
	st.shared.u32 	[%r29+128], %r536;
	ld.shared.u32 	%r537, [%r28+4480];
	add.s32 	%r538, %r537, %r530;
	min.s32 	%r539, %r511, %r538;
	ld.shared.u32 	%r540, [%r36+68];
	ld.shared.u32 	%r541, [%r64+4352];
	add.s32 	%r542, %r541, %r540;
	min.s32 	%r543, %r515, %r542;
	st.shared.u32 	[%r37], %r543;
	ld.shared.u32 	%r544, [%r36+8260];
	add.s32 	%r545, %r541, %r544;
	min.s32 	%r546, %r518, %r545;
	st.shared.u32 	[%r37+8192], %r546;
	ld.shared.u32 	%r547, [%r36+68];
	ld.shared.u32 	%r548, [%r64+4480];
	add.s32 	%r549, %r548, %r547;
	min.s32 	%r550, %r522, %r549;
	ld.shared.u32 	%r551, [%r36+8260];
	add.s32 	%r552, %r551, %r548;
	min.s32 	%r553, %r525, %r552;
	ld.shared.u32 	%r554, [%r18+72];
	ld.shared.u32 	%r555, [%r28+4608];
	add.s32 	%r556, %r555, %r554;
	min.s32 	%r557, %r529, %r556;
	st.shared.u32 	[%r29], %r557;
	ld.shared.u32 	%r558, [%r18+8264];
	ld.shared.u32 	%r559, [%r28+4608];
	add.s32 	%r560, %r559, %r558;
	min.s32 	%r561, %r533, %r560;
	ld.shared.u32 	%r562, [%r28+4736];
	add.s32 	%r563, %r562, %r554;
	min.s32 	%r564, %r536, %r563;
	st.shared.u32 	[%r29+128], %r564;
	ld.shared.u32 	%r565, [%r28+4736];
	add.s32 	%r566, %r565, %r558;
	min.s32 	%r567, %r539, %r566;
	ld.shared.u32 	%r568, [%r36+72];
	ld.shared.u32 	%r569, [%r64+4608];
	add.s32 	%r570, %r569, %r568;
	min.s32 	%r571, %r543, %r570;
	st.shared.u32 	[%r37], %r571;
	ld.shared.u32 	%r572, [%r36+8264];
	add.s32 	%r573, %r569, %r572;
	min.s32 	%r574, %r546, %r573;
	st.shared.u32 	[%r37+8192], %r574;
	ld.shared.u32 	%r575, [%r36+72];
	ld.shared.u32 	%r576, [%r64+4736];
	add.s32 	%r577, %r576, %r575;
	min.s32 	%r578, %r550, %r577;
	ld.shared.u32 	%r579, [%r36+8264];
	add.s32 	%r580, %r579, %r576;
	min.s32 	%r581, %r553, %r580;
	ld.shared.u32 	%r582, [%r18+76];
	ld.shared.u32 	%r583, [%r28+4864];
	add.s32 	%r584, %r583, %r582;
	min.s32 	%r585, %r557, %r584;
	st.shared.u32 	[%r29], %r585;
	ld.shared.u32 	%r586, [%r18+8268];
	ld.shared.u32 	%r587, [%r28+4864];
	add.s32 	%r588, %r587, %r586;
	min.s32 	%r589, %r561, %r588;
	ld.shared.u32 	%r590, [%r28+4992];
	add.s32 	%r591, %r590, %r582;
	min.s32 	%r592, %r564, %r591;
	st.shared.u32 	[%r29+128], %r592;
	ld.shared.u32 	%r593, [%r28+4992];
	add.s32 	%r594, %r593, %r586;
	min.s32 	%r595, %r567, %r594;
	ld.shared.u32 	%r596, [%r36+76];
	ld.shared.u32 	%r597, [%r64+4864];
	add.s32 	%r598, %r597, %r596;
	min.s32 	%r599, %r571, %r598;
	st.shared.u32 	[%r37], %r599;
	ld.shared.u32 	%r600, [%r36+8268];
	add.s32 	%r601, %r597, %r600;
	min.s32 	%r602, %r574, %r601;
	st.shared.u32 	[%r37+8192], %r602;
	ld.shared.u32 	%r603, [%r36+76];
	ld.shared.u32 	%r604, [%r64+4992];
	add.s32 	%r605, %r604, %r603;
	min.s32 	%r606, %r578, %r605;
	ld.shared.u32 	%r607, [%r36+8268];
	add.s32 	%r608, %r607, %r604;
	min.s32 	%r609, %r581, %r608;
	ld.shared.u32 	%r610, [%r18+80];
	ld.shared.u32 	%r611, [%r28+5120];
	add.s32 	%r612, %r611, %r610;
	min.s32 	%r613, %r585, %r612;
	st.shared.u32 	[%r29], %r613;
	ld.shared.u32 	%r614, [%r18+8272];
	ld.shared.u32 	%r615, [%r28+5120];
	add.s32 	%r616, %r615, %r614;
	min.s32 	%r617, %r589, %r616;
	ld.shared.u32 	%r618, [%r28+5248];
	add.s32 	%r619, %r618, %r610;
	min.s32 	%r620, %r592, %r619;
	st.shared.u32 	[%r29+128], %r620;
	ld.shared.u32 	%r621, [%r28+5248];
	add.s32 	%r622, %r621, %r614;
	min.s32 	%r623, %r595, %r622;
	ld.shared.u32 	%r624, [%r36+80];
	ld.shared.u32 	%r625, [%r64+5120];
	add.s32 	%r626, %r625, %r624;
	min.s32 	%r627, %r599, %r626;
	st.shared.u32 	[%r37], %r627;
	ld.shared.u32 	%r628, [%r36+8272];
	add.s32 	%r629, %r625, %r628;
	min.s32 	%r630, %r602, %r629;
	st.shared.u32 	[%r37+8192], %r630;
	ld.shared.u32 	%r631, [%r36+80];
	ld.shared.u32 	%r632, [%r64+5248];
	add.s32 	%r633, %r632, %r631;
	min.s32 	%r634, %r606, %r633;
	ld.shared.u32 	%r635, [%r36+8272];
	add.s32 	%r636, %r635, %r632;
	min.s32 	%r637, %r609, %r636;
	ld.shared.u32 	%r638, [%r18+84];
	ld.shared.u32 	%r639, [%r28+5376];
	add.s32 	%r640, %r639, %r638;
	min.s32 	%r641, %r613, %r640;
	st.shared.u32 	[%r29], %r641;
	ld.shared.u32 	%r642, [%r18+8276];
	ld.shared.u32 	%r643, [%r28+5376];
	add.s32 	%r644, %r643, %r642;
	min.s32 	%r645, %r617, %r644;
	ld.shared.u32 	%r646, [%r28+5504];
	add.s32 	%r647, %r646, %r638;
	min.s32 	%r648, %r620, %r647;
	st.shared.u32 	[%r29+128], %r648;
	ld.shared.u32 	%r649, [%r28+5504];
	add.s32 	%r650, %r649, %r642;
	min.s32 	%r651, %r623, %r650;
	ld.shared.u32 	%r652, [%r36+84];
	ld.shared.u32 	%r653, [%r64+5376];
	add.s32 	%r654, %r653, %r652;
	min.s32 	%r655, %r627, %r654;
	st.shared.u32 	[%r37], %r655;
	ld.shared.u32 	%r656, [%r36+8276];
	add.s32 	%r657, %r653, %r656;
	min.s32 	%r658, %r630, %r657;
	st.shared.u32 	[%r37+8192], %r658;
	ld.shared.u32 	%r659, [%r36+84];
	ld.shared.u32 	%r660, [%r64+5504];
	add.s32 	%r661, %r660, %r659;
	min.s32 	%r662, %r634, %r661;
	ld.shared.u32 	%r663, [%r36+8276];
	add.s32 	%r664, %r663, %r660;
	min.s32 	%r665, %r637, %r664;
	ld.shared.u32 	%r666, [%r18+88];
	ld.shared.u32 	%r667, [%r28+5632];
	add.s32 	%r668, %r667, %r666;
	min.s32 	%r669, %r641, %r668;
	st.shared.u32 	[%r29], %r669;
	ld.shared.u32 	%r670, [%r18+8280];
	ld.shared.u32 	%r671, [%r28+5632];
	add.s32 	%r672, %r671, %r670;
	min.s32 	%r673, %r645, %r672;
	ld.shared.u32 	%r674, [%r28+5760];
	add.s32 	%r675, %r674, %r666;
	min.s32 	%r676, %r648, %r675;
	st.shared.u32 	[%r29+128], %r676;
	ld.shared.u32 	%r677, [%r28+5760];
	add.s32 	%r678, %r677, %r670;
	min.s32 	%r679, %r651, %r678;
	ld.shared.u32 	%r680, [%r36+88];
	ld.shared.u32 	%r681, [%r64+5632];
	add.s32 	%r682, %r681, %r680;
	min.s32 	%r683, %r655, %r682;
	st.shared.u32 	[%r37], %r683;
	ld.shared.u32 	%r684, [%r36+8280];
	add.s32 	%r685, %r681, %r684;
	min.s32 	%r686, %r658, %r685;
	st.shared.u32 	[%r37+8192], %r686;
	ld.shared.u32 	%r687, [%r36+88];
	ld.shared.u32 	%r688, [%r64+5760];
	add.s32 	%r689, %r688, %r687;
	min.s32 	%r690, %r662, %r689;
	ld.shared.u32 	%r691, [%r36+8280];
	add.s32 	%r692, %r691, %r688;
	min.s32 	%r693, %r665, %r692;
	ld.shared.u32 	%r694, [%r18+92];
	ld.shared.u32 	%r695, [%r28+5888];
	add.s32 	%r696, %r695, %r694;
	min.s32 	%r697, %r669, %r696;
	st.shared.u32 	[%r29], %r697;
	ld.shared.u32 	%r698, [%r18+8284];
	ld.shared.u32 	%r699, [%r28+5888];
	add.s32 	%r700, %r699, %r698;
	min.s32 	%r701, %r673, %r700;
	ld.shared.u32 	%r702, [%r28+6016];
	add.s32 	%r703, %r702, %r694;
	min.s32 	%r704, %r676, %r703;
	st.shared.u32 	[%r29+128], %r704;
	ld.shared.u32 	%r705, [%r28+6016];
	add.s32 	%r706, %r705, %r698;
	min.s32 	%r707, %r679, %r706;
	ld.shared.u32 	%r708, [%r36+92];
	ld.shared.u32 	%r709, [%r64+5888];
	add.s32 	%r710, %r709, %r708;
	min.s32 	%r711, %r683, %r710;
	st.shared.u32 	[%r37], %r711;
	ld.shared.u32 	%r712, [%r36+8284];
	add.s32 	%r713, %r709, %r712;
	min.s32 	%r714, %r686, %r713;
	st.shared.u32 	[%r37+8192], %r714;
	ld.shared.u32 	%r715, [%r36+92];
	ld.shared.u32 	%r716, [%r64+6016];
	add.s32 	%r717, %r716, %r715;
	min.s32 	%r718, %r690, %r717;
	ld.shared.u32 	%r719, [%r36+8284];
	add.s32 	%r720, %r719, %r716;
	min.s32 	%r721, %r693, %r720;
	ld.shared.u32 	%r722, [%r18+96];
	ld.shared.u32 	%r723, [%r28+6144];
	add.s32 	%r724, %r723, %r722;
	min.s32 	%r725, %r697, %r724;
	st.shared.u32 	[%r29], %r725;
	ld.shared.u32 	%r726, [%r18+8288];
	ld.shared.u32 	%r727, [%r28+6144];
	add.s32 	%r728, %r727, %r726;
	min.s32 	%r729, %r701, %r728;
	ld.shared.u32 	%r730, [%r28+6272];
	add.s32 	%r731, %r730, %r722;
	min.s32 	%r732, %r704, %r731;
	st.shared.u32 	[%r29+128], %r732;
	ld.shared.u32 	%r733, [%r28+6272];
	add.s32 	%r734, %r733, %r726;
	min.s32 	%r735, %r707, %r734;
	ld.shared.u32 	%r736, [%r36+96];
	ld.shared.u32 	%r737, [%r64+6144];
	add.s32 	%r738, %r737, %r736;
	min.s32 	%r739, %r711, %r738;
	st.shared.u32 	[%r37], %r739;
	ld.shared.u32 	%r740, [%r36+8288];
	add.s32 	%r741, %r737, %r740;
	min.s32 	%r742, %r714, %r741;
	st.shared.u32 	[%r37+8192], %r742;
	ld.shared.u32 	%r743, [%r36+96];
	ld.shared.u32 	%r744, [%r64+6272];
	add.s32 	%r745, %r744, %r743;
	min.s32 	%r746, %r718, %r745;
	ld.shared.u32 	%r747, [%r36+8288];
	add.s32 	%r748, %r747, %r744;
	min.s32 	%r749, %r721, %r748;
	ld.shared.u32 	%r750, [%r18+100];
	ld.shared.u32 	%r751, [%r28+6400];
	add.s32 	%r752, %r751, %r750;
	min.s32 	%r753, %r725, %r752;
	st.shared.u32 	[%r29], %r753;
	ld.shared.u32 	%r754, [%r18+8292];
	ld.shared.u32 	%r755, [%r28+6400];
	add.s32 	%r756, %r755, %r754;
	min.s32 	%r757, %r729, %r756;
	ld.shared.u32 	%r758, [%r28+6528];
	add.s32 	%r759, %r758, %r750;
	min.s32 	%r760, %r732, %r759;
	st.shared.u32 	[%r29+128], %r760;
	ld.shared.u32 	%r761, [%r28+6528];
	add.s32 	%r762, %r761, %r754;
	min.s32 	%r763, %r735, %r762;
	ld.shared.u32 	%r764, [%r36+100];
	ld.shared.u32 	%r765, [%r64+6400];
	add.s32 	%r766, %r765, %r764;
	min.s32 	%r767, %r739, %r766;
	st.shared.u32 	[%r37], %r767;
	ld.shared.u32 	%r768, [%r36+8292];
	add.s32 	%r769, %r765, %r768;
	min.s32 	%r770, %r742, %r769;
	st.shared.u32 	[%r37+8192], %r770;
	ld.shared.u32 	%r771, [%r36+100];
	ld.shared.u32 	%r772, [%r64+6528];
	add.s32 	%r773, %r772, %r771;
	min.s32 	%r774, %r746, %r773;
	ld.shared.u32 	%r775, [%r36+8292];
	add.s32 	%r776, %r775, %r772;
	min.s32 	%r777, %r749, %r776;
	ld.shared.u32 	%r778, [%r18+104];
	ld.shared.u32 	%r779, [%r28+6656];
	add.s32 	%r780, %r779, %r778;
	min.s32 	%r781, %r753, %r780;
	st.shared.u32 	[%r29], %r781;
	ld.shared.u32 	%r782, [%r18+8296];
	ld.shared.u32 	%r783, [%r28+6656];
	add.s32 	%r784, %r783, %r782;
	min.s32 	%r785, %r757, %r784;
	ld.shared.u32 	%r786, [%r28+6784];
	add.s32 	%r787, %r786, %r778;
	min.s32 	%r788, %r760, %r787;
	st.shared.u32 	[%r29+128], %r788;
	ld.shared.u32 	%r789, [%r28+6784];
	add.s32 	%r790, %r789, %r782;
	min.s32 	%r791, %r763, %r790;
	ld.shared.u32 	%r792, [%r36+104];
	ld.shared.u32 	%r793, [%r64+6656];
	add.s32 	%r794, %r793, %r792;
	min.s32 	%r795, %r767, %r794;
	st.shared.u32 	[%r37], %r795;
	ld.shared.u32 	%r796, [%r36+8296];
	add.s32 	%r797, %r793, %r796;
	min.s32 	%r798, %r770, %r797;
	st.shared.u32 	[%r37+8192], %r798;
	ld.shared.u32 	%r799, [%r36+104];
	ld.shared.u32 	%r800, [%r64+6784];
	add.s32 	%r801, %r800, %r799;
	min.s32 	%r802, %r774, %r801;
	ld.shared.u32 	%r803, [%r36+8296];
	add.s32 	%r804, %r803, %r800;
	min.s32 	%r805, %r777, %r804;
	ld.shared.u32 	%r806, [%r18+108];
	ld.shared.u32 	%r807, [%r28+6912];
	add.s32 	%r808, %r807, %r806;
	min.s32 	%r809, %r781, %r808;
	st.shared.u32 	[%r29], %r809;
	ld.shared.u32 	%r810, [%r18+8300];
	ld.shared.u32 	%r811, [%r28+6912];
	add.s32 	%r812, %r811, %r810;
	min.s32 	%r813, %r785, %r812;
	ld.shared.u32 	%r814, [%r28+7040];
	add.s32 	%r815, %r814, %r806;
	min.s32 	%r816, %r788, %r815;
	st.shared.u32 	[%r29+128], %r816;
	ld.shared.u32 	%r817, [%r28+7040];
	add.s32 	%r818, %r817, %r810;
	min.s32 	%r819, %r791, %r818;
	ld.shared.u32 	%r820, [%r36+108];
	ld.shared.u32 	%r821, [%r64+6912];
	add.s32 	%r822, %r821, %r820;
	min.s32 	%r823, %r795, %r822;
	st.shared.u32 	[%r37], %r823;
	ld.shared.u32 	%r824, [%r36+8300];
	add.s32 	%r825, %r821, %r824;
	min.s32 	%r826, %r798, %r825;
	st.shared.u32 	[%r37+8192], %r826;
	ld.shared.u32 	%r827, [%r36+108];
	ld.shared.u32 	%r828, [%r64+7040];
	add.s32 	%r829, %r828, %r827;
	min.s32 	%r830, %r802, %r829;
	ld.shared.u32 	%r831, [%r36+8300];
	add.s32 	%r832, %r831, %r828;
	min.s32 	%r833, %r805, %r832;
	ld.shared.u32 	%r834, [%r18+112];
	ld.shared.u32 	%r835, [%r28+7168];
	add.s32 	%r836, %r835, %r834;
	min.s32 	%r837, %r809, %r836;
	st.shared.u32 	[%r29], %r837;
	ld.shared.u32 	%r838, [%r18+8304];
	ld.shared.u32 	%r839, [%r28+7168];
	add.s32 	%r840, %r839, %r838;
	min.s32 	%r841, %r813, %r840;
	ld.shared.u32 	%r842, [%r28+7296];
	add.s32 	%r843, %r842, %r834;
	min.s32 	%r844, %r816, %r843;
	st.shared.u32 	[%r29+128], %r844;
	ld.shared.u32 	%r845, [%r28+7296];
	add.s32 	%r846, %r845, %r838;
	min.s32 	%r847, %r819, %r846;
	ld.shared.u32 	%r848, [%r36+112];
	ld.shared.u32 	%r849, [%r64+7168];
	add.s32 	%r850, %r849, %r848;
	min.s32 	%r851, %r823, %r850;
	st.shared.u32 	[%r37], %r851;
	ld.shared.u32 	%r852, [%r36+8304];
	add.s32 	%r853, %r849, %r852;
	min.s32 	%r854, %r826, %r853;
	st.shared.u32 	[%r37+8192], %r854;
	ld.shared.u32 	%r855, [%r36+112];
	ld.shared.u32 	%r856, [%r64+7296];
	add.s32 	%r857, %r856, %r855;
	min.s32 	%r858, %r830, %r857;
	ld.shared.u32 	%r859, [%r36+8304];
	add.s32 	%r860, %r859, %r856;
	min.s32 	%r861, %r833, %r860;
	ld.shared.u32 	%r862, [%r18+116];
	ld.shared.u32 	%r863, [%r28+7424];
	add.s32 	%r864, %r863, %r862;
	min.s32 	%r865, %r837, %r864;
	st.shared.u32 	[%r29], %r865;
	ld.shared.u32 	%r866, [%r18+8308];
	ld.shared.u32 	%r867, [%r28+7424];
	add.s32 	%r868, %r867, %r866;
	min.s32 	%r869, %r841, %r868;
	ld.shared.u32 	%r870, [%r28+7552];
	add.s32 	%r871, %r870, %r862;
	min.s32 	%r872, %r844, %r871;
	st.shared.u32 	[%r29+128], %r872;
	ld.shared.u32 	%r873, [%r28+7552];
	add.s32 	%r874, %r873, %r866;
	min.s32 	%r875, %r847, %r874;
	ld.shared.u32 	%r876, [%r36+116];
	ld.shared.u32 	%r877, [%r64+7424];
	add.s32 	%r878, %r877, %r876;
	min.s32 	%r879, %r851, %r878;
	st.shared.u32 	[%r37], %r879;
	ld.shared.u32 	%r880, [%r36+8308];
	add.s32 	%r881, %r877, %r880;
	min.s32 	%r882, %r854, %r881;
	st.shared.u32 	[%r37+8192], %r882;
	ld.shared.u32 	%r883, [%r36+116];
	ld.shared.u32 	%r884, [%r64+7552];
	add.s32 	%r885, %r884, %r883;
	min.s32 	%r886, %r858, %r885;
	ld.shared.u32 	%r887, [%r36+8308];
	add.s32 	%r888, %r887, %r884;
	min.s32 	%r889, %r861, %r888;
	ld.shared.u32 	%r890, [%r18+120];
	ld.shared.u32 	%r891, [%r28+7680];
	add.s32 	%r892, %r891, %r890;
	min.s32 	%r893, %r865, %r892;
	st.shared.u32 	[%r29], %r893;
	ld.shared.u32 	%r894, [%r18+8312];
	ld.shared.u32 	%r895, [%r28+7680];
	add.s32 	%r896, %r895, %r894;
	min.s32 	%r897, %r869, %r896;
	ld.shared.u32 	%r898, [%r28+7808];
	add.s32 	%r899, %r898, %r890;
	min.s32 	%r900, %r872, %r899;
	st.shared.u32 	[%r29+128], %r900;
	ld.shared.u32 	%r901, [%r28+7808];
	add.s32 	%r902, %r901, %r894;
	min.s32 	%r903, %r875, %r902;
	ld.shared.u32 	%r904, [%r36+120];
	ld.shared.u32 	%r905, [%r64+7680];
	add.s32 	%r906, %r905, %r904;
	min.s32 	%r907, %r879, %r906;
	st.shared.u32 	[%r37], %r907;
	ld.shared.u32 	%r908, [%r36+8312];
	add.s32 	%r909, %r905, %r908;
	min.s32 	%r910, %r882, %r909;
	st.shared.u32 	[%r37+8192], %r910;
	ld.shared.u32 	%r911, [%r36+120];
	ld.shared.u32 	%r912, [%r64+7808];
	add.s32 	%r913, %r912, %r911;
	min.s32 	%r914, %r886, %r913;
	ld.shared.u32 	%r915, [%r36+8312];
	add.s32 	%r916, %r915, %r912;
	min.s32 	%r917, %r889, %r916;
	ld.shared.u32 	%r918, [%r18+124];
	ld.shared.u32 	%r919, [%r28+7936];
	add.s32 	%r920, %r919, %r918;
	min.s32 	%r921, %r893, %r920;
	st.shared.u32 	[%r29], %r921;
	ld.shared.u32 	%r922, [%r18+8316];
	ld.shared.u32 	%r923, [%r28+7936];
	add.s32 	%r924, %r923, %r922;
	min.s32 	%r925, %r897, %r924;
	st.shared.u32 	[%r29+8192], %r925;
	ld.shared.u32 	%r926, [%r28+8064];
	add.s32 	%r927, %r926, %r918;
	min.s32 	%r928, %r900, %r927;
	st.shared.u32 	[%r29+128], %r928;
	ld.shared.u32 	%r929, [%r28+8064];
	add.s32 	%r930, %r929, %r922;
	min.s32 	%r931, %r903, %r930;
	st.shared.u32 	[%r29+8320], %r931;
	ld.shared.u32 	%r932, [%r36+124];
	ld.shared.u32 	%r933, [%r64+7936];
	add.s32 	%r934, %r933, %r932;
	min.s32 	%r935, %r907, %r934;
	st.shared.u32 	[%r37], %r935;
	ld.shared.u32 	%r936, [%r36+8316];
	add.s32 	%r937, %r933, %r936;
	min.s32 	%r938, %r910, %r937;
	st.shared.u32 	[%r37+8192], %r938;
	ld.shared.u32 	%r939, [%r36+124];
	ld.shared.u32 	%r940, [%r64+8064];
	add.s32 	%r941, %r940, %r939;
	min.s32 	%r942, %r914, %r941;
	st.shared.u32 	[%r37+128], %r942;
	ld.shared.u32 	%r943, [%r36+8316];
	add.s32 	%r944, %r943, %r940;
	min.s32 	%r945, %r917, %r944;
	st.shared.u32 	[%r37+8320], %r945;
	ld.shared.u32 	%r946, [%r18+128];
	ld.shared.u32 	%r947, [%r28+8192];
	add.s32 	%r948, %r947, %r946;
	min.s32 	%r949, %r921, %r948;
	st.shared.u32 	[%r29], %r949;
	ld.shared.u32 	%r950, [%r18+8320];
	ld.shared.u32 	%r951, [%r28+8192];
	add.s32 	%r952, %r951, %r950;
	min.s32 	%r953, %r925, %r952;
	st.shared.u32 	[%r29+8192], %r953;
	ld.shared.u32 	%r954, [%r28+8320];
	add.s32 	%r955, %r954, %r946;
	min.s32 	%r956, %r928, %r955;
	st.shared.u32 	[%r29+128], %r956;
	ld.shared.u32 	%r957, [%r28+8320];
	add.s32 	%r958, %r957, %r950;
	min.s32 	%r959, %r931, %r958;
	st.shared.u32 	[%r29+8320], %r959;
	ld.shared.u32 	%r960, [%r36+128];
	ld.shared.u32 	%r961, [%r64+8192];
	add.s32 	%r962, %r961, %r960;
	min.s32 	%r963, %r935, %r962;
	st.shared.u32 	[%r37], %r963;
	ld.shared.u32 	%r964, [%r36+8320];
	add.s32 	%r965, %r961, %r964;
	min.s32 	%r966, %r938, %r965;
	st.shared.u32 	[%r37+8192], %r966;
	ld.shared.u32 	%r967, [%r36+128];
	ld.shared.u32 	%r968, [%r64+8320];
	add.s32 	%r969, %r968, %r967;
	min.s32 	%r970, %r942, %r969;
	st.shared.u32 	[%r37+128], %r970;
	ld.shared.u32 	%r971, [%r36+8320];
	add.s32 	%r972, %r971, %r968;
	min.s32 	%r973, %r945, %r972;
	st.shared.u32 	[%r37+8320], %r973;
	ld.shared.u32 	%r974, [%r18+132];
	ld.shared.u32 	%r975, [%r28+8448];
	add.s32 	%r976, %r975, %r974;
	min.s32 	%r977, %r949, %r976;
	st.shared.u32 	[%r29], %r977;
	ld.shared.u32 	%r978, [%r18+8324];
	ld.shared.u32 	%r979, [%r28+8448];
	add.s32 	%r980, %r979, %r978;
	min.s32 	%r981, %r953, %r980;
	st.shared.u32 	[%r29+8192], %r981;
	ld.shared.u32 	%r982, [%r28+8576];
	add.s32 	%r983, %r982, %r974;
	min.s32 	%r984, %r956, %r983;
	st.shared.u32 	[%r29+128], %r984;
	ld.shared.u32 	%r985, [%r28+8576];
	add.s32 	%r986, %r985, %r978;
	min.s32 	%r987, %r959, %r986;
	st.shared.u32 	[%r29+8320], %r987;
	ld.shared.u32 	%r988, [%r36+132];
	ld.shared.u32 	%r989, [%r64+8448];
	add.s32 	%r990, %r989, %r988;
	min.s32 	%r991, %r963, %r990;
	st.shared.u32 	[%r37], %r991;
	ld.shared.u32 	%r992, [%r36+8324];
	add.s32 	%r993, %r989, %r992;
	min.s32 	%r994, %r966, %r993;
	st.shared.u32 	[%r37+8192], %r994;
	ld.shared.u32 	%r995, [%r36+132];
	ld.shared.u32 	%r996, [%r64+8576];
	add.s32 	%r997, %r996, %r995;
	min.s32 	%r998, %r970, %r997;
	st.shared.u32 	[%r37+128], %r998;
	ld.shared.u32 	%r999, [%r36+8324];
	add.s32 	%r1000, %r999, %r996;
	min.s32 	%r1001, %r973, %r1000;
	st.shared.u32 	[%r37+8320], %r1001;
	ld.shared.u32 	%r1002, [%r18+136];
	ld.shared.u32 	%r1003, [%r28+8704];
	add.s32 	%r1004, %r1003, %r1002;
	min.s32 	%r1005, %r977, %r1004;
	st.shared.u32 	[%r29], %r1005;
	ld.shared.u32 	%r1006, [%r18+8328];
	ld.shared.u32 	%r1007, [%r28+8704];
	add.s32 	%r1008, %r1007, %r1006;
	min.s32 	%r1009, %r981, %r1008;
	st.shared.u32 	[%r29+8192], %r1009;
	ld.shared.u32 	%r1010, [%r28+8832];
	add.s32 	%r1011, %r1010, %r1002;
	min.s32 	%r1012, %r984, %r1011;
	st.shared.u32 	[%r29+128], %r1012;
	ld.shared.u32 	%r1013, [%r28+8832];
	add.s32 	%r1014, %r1013, %r1006;
	min.s32 	%r1015, %r987, %r1014;
	st.shared.u32 	[%r29+8320], %r1015;
	ld.shared.u32 	%r1016, [%r36+136];
	ld.shared.u32 	%r1017, [%r64+8704];
	add.s32 	%r1018, %r1017, %r1016;
	min.s32 	%r1019, %r991, %r1018;
	st.shared.u32 	[%r37], %r1019;
	ld.shared.u32 	%r1020, [%r36+8328];
	add.s32 	%r1021, %r1017, %r1020;
	min.s32 	%r1022, %r994, %r1021;
	st.shared.u32 	[%r37+8192], %r1022;
	ld.shared.u32 	%r1023, [%r36+136];
	ld.shared.u32 	%r1024, [%r64+8832];
	add.s32 	%r1025, %r1024, %r1023;
	min.s32 	%r1026, %r998, %r1025;
	st.shared.u32 	[%r37+128], %r1026;
	ld.shared.u32 	%r1027, [%r36+8328];
	add.s32 	%r1028, %r1027, %r1024;
	min.s32 	%r1029, %r1001, %r1028;
	st.shared.u32 	[%r37+8320], %r1029;
	ld.shared.u32 	%r1030, [%r18+140];
	ld.shared.u32 	%r1031, [%r28+8960];
	add.s32 	%r1032, %r1031, %r1030;
	min.s32 	%r1033, %r1005, %r1032;
	st.shared.u32 	[%r29], %r1033;
	ld.shared.u32 	%r1034, [%r18+8332];
	ld.shared.u32 	%r1035, [%r28+8960];
	add.s32 	%r1036, %r1035, %r1034;
	min.s32 	%r1037, %r1009, %r1036;
	st.shared.u32 	[%r29+8192], %r1037;
	ld.shared.u32 	%r1038, [%r28+9088];
	add.s32 	%r1039, %r1038, %r1030;
	min.s32 	%r1040, %r1012, %r1039;
	st.shared.u32 	[%r29+128], %r1040;
	ld.shared.u32 	%r1041, [%r28+9088];
	add.s32 	%r1042, %r1041, %r1034;
	min.s32 	%r1043, %r1015, %r1042;
	st.shared.u32 	[%r29+8320], %r1043;
	ld.shared.u32 	%r1044, [%r36+140];
	ld.shared.u32 	%r1045, [%r64+8960];
	add.s32 	%r1046, %r1045, %r1044;
	min.s32 	%r1047, %r1019, %r1046;
	st.shared.u32 	[%r37], %r1047;
	ld.shared.u32 	%r1048, [%r36+8332];
	add.s32 	%r1049, %r1045, %r1048;
	min.s32 	%r1050, %r1022, %r1049;
	st.shared.u32 	[%r37+8192], %r1050;
	ld.shared.u32 	%r1051, [%r36+140];
	ld.shared.u32 	%r1052, [%r64+9088];
	add.s32 	%r1053, %r1052, %r1051;
	min.s32 	%r1054, %r1026, %r1053;
	st.shared.u32 	[%r37+128], %r1054;
	ld.shared.u32 	%r1055, [%r36+8332];
	add.s32 	%r1056, %r1055, %r1052;
	min.s32 	%r1057, %r1029, %r1056;
	st.shared.u32 	[%r37+8320], %r1057;
	ld.shared.u32 	%r1058, [%r18+144];
	ld.shared.u32 	%r1059, [%r28+9216];
	add.s32 	%r1060, %r1059, %r1058;
	min.s32 	%r1061, %r1033, %r1060;
	st.shared.u32 	[%r29], %r1061;
	ld.shared.u32 	%r1062, [%r18+8336];
	ld.shared.u32 	%r1063, [%r28+9216];
	add.s32 	%r1064, %r1063, %r1062;
	min.s32 	%r1065, %r1037, %r1064;
	st.shared.u32 	[%r29+8192], %r1065;
	ld.shared.u32 	%r1066, [%r28+9344];
	add.s32 	%r1067, %r1066, %r1058;
	min.s32 	%r1068, %r1040, %r1067;
	st.shared.u32 	[%r29+128], %r1068;
	ld.shared.u32 	%r1069, [%r28+9344];
	add.s32 	%r1070, %r1069, %r1062;
	min.s32 	%r1071, %r1043, %r1070;
	st.shared.u32 	[%r29+8320], %r1071;
	ld.shared.u32 	%r1072, [%r36+144];
	ld.shared.u32 	%r1073, [%r64+9216];
	add.s32 	%r1074, %r1073, %r1072;
	min.s32 	%r1075, %r1047, %r1074;
	st.shared.u32 	[%r37], %r1075;
	ld.shared.u32 	%r1076, [%r36+8336];
	add.s32 	%r1077, %r1073, %r1076;
	min.s32 	%r1078, %r1050, %r1077;
	st.shared.u32 	[%r37+8192], %r1078;
	ld.shared.u32 	%r1079, [%r36+144];
	ld.shared.u32 	%r1080, [%r64+9344];
	add.s32 	%r1081, %r1080, %r1079;
	min.s32 	%r1082, %r1054, %r1081;
	st.shared.u32 	[%r37+128], %r1082;
	ld.shared.u32 	%r1083, [%r36+8336];
	add.s32 	%r1084, %r1083, %r1080;
	min.s32 	%r1085, %r1057, %r1084;
	st.shared.u32 	[%r37+8320], %r1085;
	ld.shared.u32 	%r1086, [%r18+148];
	ld.shared.u32 	%r1087, [%r28+9472];
	add.s32 	%r1088, %r1087, %r1086;
	min.s32 	%r1089, %r1061, %r1088;
	st.shared.u32 	[%r29], %r1089;
	ld.shared.u32 	%r1090, [%r18+8340];
	ld.shared.u32 	%r1091, [%r28+9472];
	add.s32 	%r1092, %r1091, %r1090;
	min.s32 	%r1093, %r1065, %r1092;
	st.shared.u32 	[%r29+8192], %r1093;
	ld.shared.u32 	%r1094, [%r28+9600];
	add.s32 	%r1095, %r1094, %r1086;
	min.s32 	%r1096, %r1068, %r1095;
	st.shared.u32 	[%r29+128], %r1096;
	ld.shared.u32 	%r1097, [%r28+9600];
	add.s32 	%r1098, %r1097, %r1090;
	min.s32 	%r1099, %r1071, %r1098;
	st.shared.u32 	[%r29+8320], %r1099;
	ld.shared.u32 	%r1100, [%r36+148];
	ld.shared.u32 	%r1101, [%r64+9472];
	add.s32 	%r1102, %r1101, %r1100;
	min.s32 	%r1103, %r1075, %r1102;
	st.shared.u32 	[%r37], %r1103;
	ld.shared.u32 	%r1104, [%r36+8340];
	add.s32 	%r1105, %r1101, %r1104;
	min.s32 	%r1106, %r1078, %r1105;
	st.shared.u32 	[%r37+8192], %r1106;
	ld.shared.u32 	%r1107, [%r36+148];
	ld.shared.u32 	%r1108, [%r64+9600];
	add.s32 	%r1109, %r1108, %r1107;
	min.s32 	%r1110, %r1082, %r1109;
	st.shared.u32 	[%r37+128], %r1110;
	ld.shared.u32 	%r1111, [%r36+8340];
	add.s32 	%r1112, %r1111, %r1108;
	min.s32 	%r1113, %r1085, %r1112;
	st.shared.u32 	[%r37+8320], %r1113;
	ld.shared.u32 	%r1114, [%r18+152];
	ld.shared.u32 	%r1115, [%r28+9728];
	add.s32 	%r1116, %r1115, %r1114;
	min.s32 	%r1117, %r1089, %r1116;
	st.shared.u32 	[%r29], %r1117;
	ld.shared.u32 	%r1118, [%r18+8344];
	ld.shared.u32 	%r1119, [%r28+9728];
	add.s32 	%r1120, %r1119, %r1118;
	min.s32 	%r1121, %r1093, %r1120;
	st.shared.u32 	[%r29+8192], %r1121;
	ld.shared.u32 	%r1122, [%r28+9856];
	add.s32 	%r1123, %r1122, %r1114;
	min.s32 	%r1124, %r1096, %r1123;
	st.shared.u32 	[%r29+128], %r1124;
	ld.shared.u32 	%r1125, [%r28+9856];
	add.s32 	%r1126, %r1125, %r1118;
	min.s32 	%r1127, %r1099, %r1126;
	st.shared.u32 	[%r29+8320], %r1127;
	ld.shared.u32 	%r1128, [%r36+152];
	ld.shared.u32 	%r1129, [%r64+9728];
	add.s32 	%r1130, %r1129, %r1128;
	min.s32 	%r1131, %r1103, %r1130;
	st.shared.u32 	[%r37], %r1131;
	ld.shared.u32 	%r1132, [%r36+8344];
	add.s32 	%r1133, %r1129, %r1132;
	min.s32 	%r1134, %r1106, %r1133;
	st.shared.u32 	[%r37+8192], %r1134;
	ld.shared.u32 	%r1135, [%r36+152];
	ld.shared.u32 	%r1136, [%r64+9856];
	add.s32 	%r1137, %r1136, %r1135;
	min.s32 	%r1138, %r1110, %r1137;
	st.shared.u32 	[%r37+128], %r1138;
	ld.shared.u32 	%r1139, [%r36+8344];
	add.s32 	%r1140, %r1139, %r1136;
	min.s32 	%r1141, %r1113, %r1140;
	st.shared.u32 	[%r37+8320], %r1141;
	ld.shared.u32 	%r1142, [%r18+156];
	ld.shared.u32 	%r1143, [%r28+9984];
	add.s32 	%r1144, %r1143, %r1142;
	min.s32 	%r1145, %r1117, %r1144;
	st.shared.u32 	[%r29], %r1145;
	ld.shared.u32 	%r1146, [%r18+8348];
	ld.shared.u32 	%r1147, [%r28+9984];
	add.s32 	%r1148, %r1147, %r1146;
	min.s32 	%r1149, %r1121, %r1148;
	st.shared.u32 	[%r29+8192], %r1149;
	ld.shared.u32 	%r1150, [%r28+10112];
	add.s32 	%r1151, %r1150, %r1142;
	min.s32 	%r1152, %r1124, %r1151;
	st.shared.u32 	[%r29+128], %r1152;
	ld.shared.u32 	%r1153, [%r28+10112];
	add.s32 	%r1154, %r1153, %r1146;
	min.s32 	%r1155, %r1127, %r1154;
	st.shared.u32 	[%r29+8320], %r1155;
	ld.shared.u32 	%r1156, [%r36+156];
	ld.shared.u32 	%r1157, [%r64+9984];
	add.s32 	%r1158, %r1157, %r1156;
	min.s32 	%r1159, %r1131, %r1158;
	st.shared.u32 	[%r37], %r1159;
	ld.shared.u32 	%r1160, [%r36+8348];
	add.s32 	%r1161, %r1157, %r1160;
	min.s32 	%r1162, %r1134, %r1161;
	st.shared.u32 	[%r37+8192], %r1162;
	ld.shared.u32 	%r1163, [%r36+156];
	ld.shared.u32 	%r1164, [%r64+10112];
	add.s32 	%r1165, %r1164, %r1163;
	min.s32 	%r1166, %r1138, %r1165;
	st.shared.u32 	[%r37+128], %r1166;
	ld.shared.u32 	%r1167, [%r36+8348];
	add.s32 	%r1168, %r1167, %r1164;
	min.s32 	%r1169, %r1141, %r1168;
	st.shared.u32 	[%r37+8320], %r1169;
	ld.shared.u32 	%r1170, [%r18+160];
	ld.shared.u32 	%r1171, [%r28+10240];
	add.s32 	%r1172, %r1171, %r1170;
	min.s32 	%r1173, %r1145, %r1172;
	st.shared.u32 	[%r29], %r1173;
	ld.shared.u32 	%r1174, [%r18+8352];
	ld.shared.u32 	%r1175, [%r28+10240];
	add.s32 	%r1176, %r1175, %r1174;
	min.s32 	%r1177, %r1149, %r1176;
	st.shared.u32 	[%r29+8192], %r1177;
	ld.shared.u32 	%r1178, [%r28+10368];
	add.s32 	%r1179, %r1178, %r1170;
	min.s32 	%r1180, %r1152, %r1179;
	st.shared.u32 	[%r29+128], %r1180;
	ld.shared.u32 	%r1181, [%r28+10368];
	add.s32 	%r1182, %r1181, %r1174;
	min.s32 	%r1183, %r1155, %r1182;
	st.shared.u32 	[%r29+8320], %r1183;
	ld.shared.u32 	%r1184, [%r36+160];
	ld.shared.u32 	%r1185, [%r64+10240];
	add.s32 	%r1186, %r1185, %r1184;
	min.s32 	%r1187, %r1159, %r1186;
	st.shared.u32 	[%r37], %r1187;
	ld.shared.u32 	%r1188, [%r36+8352];
	add.s32 	%r1189, %r1185, %r1188;
	min.s32 	%r1190, %r1162, %r1189;
	st.shared.u32 	[%r37+8192], %r1190;
	ld.shared.u32 	%r1191, [%r36+160];
	ld.shared.u32 	%r1192, [%r64+10368];
	add.s32 	%r1193, %r1192, %r1191;
	min.s32 	%r1194, %r1166, %r1193;
	st.shared.u32 	[%r37+128], %r1194;
	ld.shared.u32 	%r1195, [%r36+8352];
	add.s32 	%r1196, %r1195, %r1192;
	min.s32 	%r1197, %r1169, %r1196;
	st.shared.u32 	[%r37+8320], %r1197;
	ld.shared.u32 	%r1198, [%r18+164];
	ld.shared.u32 	%r1199, [%r28+10496];
	add.s32 	%r1200, %r1199, %r1198;
	min.s32 	%r1201, %r1173, %r1200;
	st.shared.u32 	[%r29], %r1201;
	ld.shared.u32 	%r1202, [%r18+8356];
	ld.shared.u32 	%r1203, [%r28+10496];
	add.s32 	%r1204, %r1203, %r1202;
	min.s32 	%r1205, %r1177, %r1204;
	st.shared.u32 	[%r29+8192], %r1205;
	ld.shared.u32 	%r1206, [%r28+10624];
	add.s32 	%r1207, %r1206, %r1198;
	min.s32 	%r1208, %r1180, %r1207;
	st.shared.u32 	[%r29+128], %r1208;
	ld.shared.u32 	%r1209, [%r28+10624];
	add.s32 	%r1210, %r1209, %r1202;
	min.s32 	%r1211, %r1183, %r1210;
	st.shared.u32 	[%r29+8320], %r1211;
	ld.shared.u32 	%r1212, [%r36+164];
	ld.shared.u32 	%r1213, [%r64+10496];
	add.s32 	%r1214, %r1213, %r1212;
	min.s32 	%r1215, %r1187, %r1214;
	st.shared.u32 	[%r37], %r1215;
	ld.shared.u32 	%r1216, [%r36+8356];
	add.s32 	%r1217, %r1213, %r1216;
	min.s32 	%r1218, %r1190, %r1217;
	st.shared.u32 	[%r37+8192], %r1218;
	ld.shared.u32 	%r1219, [%r36+164];
	ld.shared.u32 	%r1220, [%r64+10624];
	add.s32 	%r1221, %r1220, %r1219;
	min.s32 	%r1222, %r1194, %r1221;
	st.shared.u32 	[%r37+128], %r1222;
	ld.shared.u32 	%r1223, [%r36+8356];
	add.s32 	%r1224, %r1223, %r1220;
	min.s32 	%r1225, %r1197, %r1224;
	st.shared.u32 	[%r37+8320], %r1225;
	ld.shared.u32 	%r1226, [%r18+168];
	ld.shared.u32 	%r1227, [%r28+10752];
	add.s32 	%r1228, %r1227, %r1226;
	min.s32 	%r1229, %r1201, %r1228;
	st.shared.u32 	[%r29], %r1229;
	ld.shared.u32 	%r1230, [%r18+8360];
	ld.shared.u32 	%r1231, [%r28+10752];
	add.s32 	%r1232, %r1231, %r1230;
	min.s32 	%r1233, %r1205, %r1232;
	st.shared.u32 	[%r29+8192], %r1233;
	ld.shared.u32 	%r1234, [%r28+10880];
	add.s32 	%r1235, %r1234, %r1226;
	min.s32 	%r1236, %r1208, %r1235;
	st.shared.u32 	[%r29+128], %r1236;
	ld.shared.u32 	%r1237, [%r28+10880];
	add.s32 	%r1238, %r1237, %r1230;
	min.s32 	%r1239, %r1211, %r1238;
	st.shared.u32 	[%r29+8320], %r1239;
	ld.shared.u32 	%r1240, [%r36+168];
	ld.shared.u32 	%r1241, [%r64+10752];
	add.s32 	%r1242, %r1241, %r1240;
	min.s32 	%r1243, %r1215, %r1242;
	st.shared.u32 	[%r37], %r1243;
	ld.shared.u32 	%r1244, [%r36+8360];
	add.s32 	%r1245, %r1241, %r1244;
	min.s32 	%r1246, %r1218, %r1245;
	st.shared.u32 	[%r37+8192], %r1246;
	ld.shared.u32 	%r1247, [%r36+168];
	ld.shared.u32 	%r1248, [%r64+10880];
	add.s32 	%r1249, %r1248, %r1247;
	min.s32 	%r1250, %r1222, %r1249;
	st.shared.u32 	[%r37+128], %r1250;
	ld.shared.u32 	%r1251, [%r36+8360];
	add.s32 	%r1252, %r1251, %r1248;
	min.s32 	%r1253, %r1225, %r1252;
	st.shared.u32 	[%r37+8320], %r1253;
	ld.shared.u32 	%r1254, [%r18+172];
	ld.shared.u32 	%r1255, [%r28+11008];
	add.s32 	%r1256, %r1255, %r1254;
	min.s32 	%r1257, %r1229, %r1256;
	st.shared.u32 	[%r29], %r1257;
	ld.shared.u32 	%r1258, [%r18+8364];
	ld.shared.u32 	%r1259, [%r28+11008];
	add.s32 	%r1260, %r1259, %r1258;
	min.s32 	%r1261, %r1233, %r1260;
	st.shared.u32 	[%r29+8192], %r1261;
	ld.shared.u32 	%r1262, [%r28+11136];
	add.s32 	%r1263, %r1262, %r1254;
	min.s32 	%r1264, %r1236, %r1263;
	st.shared.u32 	[%r29+128], %r1264;
	ld.shared.u32 	%r1265, [%r28+11136];
	add.s32 	%r1266, %r1265, %r1258;
	min.s32 	%r1267, %r1239, %r1266;
	st.shared.u32 	[%r29+8320], %r1267;
	ld.shared.u32 	%r1268, [%r36+172];
	ld.shared.u32 	%r1269, [%r64+11008];
	add.s32 	%r1270, %r1269, %r1268;
	min.s32 	%r1271, %r1243, %r1270;
	st.shared.u32 	[%r37], %r1271;
	ld.shared.u32 	%r1272, [%r36+8364];
	add.s32 	%r1273, %r1269, %r1272;
	min.s32 	%r1274, %r1246, %r1273;
	st.shared.u32 	[%r37+8192], %r1274;
	ld.shared.u32 	%r1275, [%r36+172];
	ld.shared.u32 	%r1276, [%r64+11136];
	add.s32 	%r1277, %r1276, %r1275;
	min.s32 	%r1278, %r1250, %r1277;
	st.shared.u32 	[%r37+128], %r1278;
	ld.shared.u32 	%r1279, [%r36+8364];
	add.s32 	%r1280, %r1279, %r1276;
	min.s32 	%r1281, %r1253, %r1280;
	st.shared.u32 	[%r37+8320], %r1281;
	ld.shared.u32 	%r1282, [%r18+176];
	ld.shared.u32 	%r1283, [%r28+11264];
	add.s32 	%r1284, %r1283, %r1282;
	min.s32 	%r1285, %r1257, %r1284;
	st.shared.u32 	[%r29], %r1285;
	ld.shared.u32 	%r1286, [%r18+8368];
	ld.shared.u32 	%r1287, [%r28+11264];
	add.s32 	%r1288, %r1287, %r1286;
	min.s32 	%r1289, %r1261, %r1288;
	st.shared.u32 	[%r29+8192], %r1289;
	ld.shared.u32 	%r1290, [%r28+11392];
	add.s32 	%r1291, %r1290, %r1282;
	min.s32 	%r1292, %r1264, %r1291;
	st.shared.u32 	[%r29+128], %r1292;
	ld.shared.u32 	%r1293, [%r28+11392];
	add.s32 	%r1294, %r1293, %r1286;
	min.s32 	%r1295, %r1267, %r1294;
	st.shared.u32 	[%r29+8320], %r1295;
	ld.shared.u32 	%r1296, [%r36+176];
	ld.shared.u32 	%r1297, [%r64+11264];
	add.s32 	%r1298, %r1297, %r1296;
	min.s32 	%r1299, %r1271, %r1298;
	st.shared.u32 	[%r37], %r1299;
	ld.shared.u32 	%r1300, [%r36+8368];
	add.s32 	%r1301, %r1297, %r1300;
	min.s32 	%r1302, %r1274, %r1301;
	st.shared.u32 	[%r37+8192], %r1302;
	ld.shared.u32 	%r1303, [%r36+176];
	ld.shared.u32 	%r1304, [%r64+11392];
	add.s32 	%r1305, %r1304, %r1303;
	min.s32 	%r1306, %r1278, %r1305;
	st.shared.u32 	[%r37+128], %r1306;
	ld.shared.u32 	%r1307, [%r36+8368];
	add.s32 	%r1308, %r1307, %r1304;
	min.s32 	%r1309, %r1281, %r1308;
	st.shared.u32 	[%r37+8320], %r1309;
	ld.shared.u32 	%r1310, [%r18+180];
	ld.shared.u32 	%r1311, [%r28+11520];
	add.s32 	%r1312, %r1311, %r1310;
	min.s32 	%r1313, %r1285, %r1312;
	st.shared.u32 	[%r29], %r1313;
	ld.shared.u32 	%r1314, [%r18+8372];
	ld.shared.u32 	%r1315, [%r28+11520];
	add.s32 	%r1316, %r1315, %r1314;
	min.s32 	%r1317, %r1289, %r1316;
	st.shared.u32 	[%r29+8192], %r1317;
	ld.shared.u32 	%r1318, [%r28+11648];
	add.s32 	%r1319, %r1318, %r1310;
	min.s32 	%r1320, %r1292, %r1319;
	st.shared.u32 	[%r29+128], %r1320;
	ld.shared.u32 	%r1321, [%r28+11648];
	add.s32 	%r1322, %r1321, %r1314;
	min.s32 	%r1323, %r1295, %r1322;
	st.shared.u32 	[%r29+8320], %r1323;
	ld.shared.u32 	%r1324, [%r36+180];
	ld.shared.u32 	%r1325, [%r64+11520];
	add.s32 	%r1326, %r1325, %r1324;
	min.s32 	%r1327, %r1299, %r1326;
	st.shared.u32 	[%r37], %r1327;
	ld.shared.u32 	%r1328, [%r36+8372];
	add.s32 	%r1329, %r1325, %r1328;
	min.s32 	%r1330, %r1302, %r1329;
	st.shared.u32 	[%r37+8192], %r1330;
	ld.shared.u32 	%r1331, [%r36+180];
	ld.shared.u32 	%r1332, [%r64+11648];
	add.s32 	%r1333, %r1332, %r1331;
	min.s32 	%r1334, %r1306, %r1333;
	st.shared.u32 	[%r37+128], %r1334;
	ld.shared.u32 	%r1335, [%r36+8372];
	add.s32 	%r1336, %r1335, %r1332;
	min.s32 	%r1337, %r1309, %r1336;
	st.shared.u32 	[%r37+8320], %r1337;
	ld.shared.u32 	%r1338, [%r18+184];
	ld.shared.u32 	%r1339, [%r28+11776];
	add.s32 	%r1340, %r1339, %r1338;
	min.s32 	%r1341, %r1313, %r1340;
	st.shared.u32 	[%r29], %r1341;
	ld.shared.u32 	%r1342, [%r18+8376];
	ld.shared.u32 	%r1343, [%r28+11776];
	add.s32 	%r1344, %r1343, %r1342;
	min.s32 	%r1345, %r1317, %r1344;
	st.shared.u32 	[%r29+8192], %r1345;
	ld.shared.u32 	%r1346, [%r28+11904];
	add.s32 	%r1347, %r1346, %r1338;
	min.s32 	%r1348, %r1320, %r1347;
	st.shared.u32 	[%r29+128], %r1348;
	ld.shared.u32 	%r1349, [%r28+11904];
	add.s32 	%r1350, %r1349, %r1342;
	min.s32 	%r1351, %r1323, %r1350;
	st.shared.u32 	[%r29+8320], %r1351;
	ld.shared.u32 	%r1352, [%r36+184];
	ld.shared.u32 	%r1353, [%r64+11776];
	add.s32 	%r1354, %r1353, %r1352;
	min.s32 	%r1355, %r1327, %r1354;
	st.shared.u32 	[%r37], %r1355;
	ld.shared.u32 	%r1356, [%r36+8376];
	add.s32 	%r1357, %r1353, %r1356;
	min.s32 	%r1358, %r1330, %r1357;
	st.shared.u32 	[%r37+8192], %r1358;
	ld.shared.u32 	%r1359, [%r36+184];
	ld.shared.u32 	%r1360, [%r64+11904];
	add.s32 	%r1361, %r1360, %r1359;
	min.s32 	%r1362, %r1334, %r1361;
	st.shared.u32 	[%r37+128], %r1362;
	ld.shared.u32 	%r1363, [%r36+8376];
	add.s32 	%r1364, %r1363, %r1360;
	min.s32 	%r1365, %r1337, %r1364;
	st.shared.u32 	[%r37+8320], %r1365;
	ld.shared.u32 	%r1366, [%r18+188];
	ld.shared.u32 	%r1367, [%r28+12032];
	add.s32 	%r1368, %r1367, %r1366;
	min.s32 	%r1369, %r1341, %r1368;
	st.shared.u32 	[%r29], %r1369;
	ld.shared.u32 	%r1370, [%r18+8380];
	ld.shared.u32 	%r1371, [%r28+12032];
	add.s32 	%r1372, %r1371, %r1370;
	min.s32 	%r1373, %r1345, %r1372;
	st.shared.u32 	[%r29+8192], %r1373;
	ld.shared.u32 	%r1374, [%r28+12160];
	add.s32 	%r1375, %r1374, %r1366;
	min.s32 	%r1376, %r1348, %r1375;
	st.shared.u32 	[%r29+128], %r1376;
	ld.shared.u32 	%r1377, [%r28+12160];
	add.s32 	%r1378, %r1377, %r1370;
	min.s32 	%r1379, %r1351, %r1378;
	st.shared.u32 	[%r29+8320], %r1379;
	ld.shared.u32 	%r1380, [%r36+188];
	ld.shared.u32 	%r1381, [%r64+12032];
	add.s32 	%r1382, %r1381, %r1380;
	min.s32 	%r1383, %r1355, %r1382;
	st.shared.u32 	[%r37], %r1383;
	ld.shared.u32 	%r1384, [%r36+8380];
	add.s32 	%r1385, %r1381, %r1384;
	min.s32 	%r1386, %r1358, %r1385;
	st.shared.u32 	[%r37+8192], %r1386;
	ld.shared.u32 	%r1387, [%r36+188];
	ld.shared.u32 	%r1388, [%r64+12160];
	add.s32 	%r1389, %r1388, %r1387;
	min.s32 	%r1390, %r1362, %r1389;
	st.shared.u32 	[%r37+128], %r1390;
	ld.shared.u32 	%r1391, [%r36+8380];
	add.s32 	%r1392, %r1391, %r1388;
	min.s32 	%r1393, %r1365, %r1392;
	st.shared.u32 	[%r37+8320], %r1393;
	ld.shared.u32 	%r1394, [%r18+192];
	ld.shared.u32 	%r1395, [%r28+12288];
	add.s32 	%r1396, %r1395, %r1394;
	min.s32 	%r1397, %r1369, %r1396;
	st.shared.u32 	[%r29], %r1397;
	ld.shared.u32 	%r1398, [%r18+8384];
	ld.shared.u32 	%r1399, [%r28+12288];
	add.s32 	%r1400, %r1399, %r1398;
	min.s32 	%r1401, %r1373, %r1400;
	st.shared.u32 	[%r29+8192], %r1401;
	ld.shared.u32 	%r1402, [%r28+12416];
	add.s32 	%r1403, %r1402, %r1394;
	min.s32 	%r1404, %r1376, %r1403;
	st.shared.u32 	[%r29+128], %r1404;
	ld.shared.u32 	%r1405, [%r28+12416];
	add.s32 	%r1406, %r1405, %r1398;
	min.s32 	%r1407, %r1379, %r1406;
	st.shared.u32 	[%r29+8320], %r1407;
	ld.shared.u32 	%r1408, [%r36+192];
	ld.shared.u32 	%r1409, [%r64+12288];
	add.s32 	%r1410, %r1409, %r1408;
	min.s32 	%r1411, %r1383, %r1410;
	st.shared.u32 	[%r37], %r1411;
	ld.shared.u32 	%r1412, [%r36+8384];
	add.s32 	%r1413, %r1409, %r1412;
	min.s32 	%r1414, %r1386, %r1413;
	st.shared.u32 	[%r37+8192], %r1414;
	ld.shared.u32 	%r1415, [%r36+192];
	ld.shared.u32 	%r1416, [%r64+12416];
	add.s32 	%r1417, %r1416, %r1415;
	min.s32 	%r1418, %r1390, %r1417;
	st.shared.u32 	[%r37+128], %r1418;
	ld.shared.u32 	%r1419, [%r36+8384];
	add.s32 	%r1420, %r1419, %r1416;
	min.s32 	%r1421, %r1393, %r1420;
	st.shared.u32 	[%r37+8320], %r1421;
	ld.shared.u32 	%r1422, [%r18+196];
	ld.shared.u32 	%r1423, [%r28+12544];
	add.s32 	%r1424, %r1423, %r1422;
	min.s32 	%r1425, %r1397, %r1424;
	st.shared.u32 	[%r29], %r1425;
	ld.shared.u32 	%r1426, [%r18+8388];
	ld.shared.u32 	%r1427, [%r28+12544];
	add.s32 	%r1428, %r1427, %r1426;
	min.s32 	%r1429, %r1401, %r1428;
	st.shared.u32 	[%r29+8192], %r1429;
	ld.shared.u32 	%r1430, [%r28+12672];
	add.s32 	%r1431, %r1430, %r1422;
	min.s32 	%r1432, %r1404, %r1431;
	st.shared.u32 	[%r29+128], %r1432;
	ld.shared.u32 	%r1433, [%r28+12672];
	add.s32 	%r1434, %r1433, %r1426;
	min.s32 	%r1435, %r1407, %r1434;
	st.shared.u32 	[%r29+8320], %r1435;
	ld.shared.u32 	%r1436, [%r36+196];
	ld.shared.u32 	%r1437, [%r64+12544];
	add.s32 	%r1438, %r1437, %r1436;
	min.s32 	%r1439, %r1411, %r1438;
	st.shared.u32 	[%r37], %r1439;
	ld.shared.u32 	%r1440, [%r36+8388];
	add.s32 	%r1441, %r1437, %r1440;
	min.s32 	%r1442, %r1414, %r1441;
	st.shared.u32 	[%r37+8192], %r1442;
	ld.shared.u32 	%r1443, [%r36+196];
	ld.shared.u32 	%r1444, [%r64+12672];
	add.s32 	%r1445, %r1444, %r1443;
	min.s32 	%r1446, %r1418, %r1445;
	st.shared.u32 	[%r37+128], %r1446;
	ld.shared.u32 	%r1447, [%r36+8388];
	add.s32 	%r1448, %r1447, %r1444;
	min.s32 	%r1449, %r1421, %r1448;
	st.shared.u32 	[%r37+8320], %r1449;
	ld.shared.u32 	%r1450, [%r18+200];
	ld.shared.u32 	%r1451, [%r28+12800];
	add.s32 	%r1452, %r1451, %r1450;
	min.s32 	%r1453, %r1425, %r1452;
	st.shared.u32 	[%r29], %r1453;
	ld.shared.u32 	%r1454, [%r18+8392];
	ld.shared.u32 	%r1455, [%r28+12800];
	add.s32 	%r1456, %r1455, %r1454;
	min.s32 	%r1457, %r1429, %r1456;
	st.shared.u32 	[%r29+8192], %r1457;
	ld.shared.u32 	%r1458, [%r28+12928];
	add.s32 	%r1459, %r1458, %r1450;
	min.s32 	%r1460, %r1432, %r1459;
	st.shared.u32 	[%r29+128], %r1460;
	ld.shared.u32 	%r1461, [%r28+12928];
	add.s32 	%r1462, %r1461, %r1454;
	min.s32 	%r1463, %r1435, %r1462;
	st.shared.u32 	[%r29+8320], %r1463;
	ld.shared.u32 	%r1464, [%r36+200];
	ld.shared.u32 	%r1465, [%r64+12800];
	add.s32 	%r1466, %r1465, %r1464;
	min.s32 	%r1467, %r1439, %r1466;
	st.shared.u32 	[%r37], %r1467;
	ld.shared.u32 	%r1468, [%r36+8392];
	add.s32 	%r1469, %r1465, %r1468;
	min.s32 	%r1470, %r1442, %r1469;
	st.shared.u32 	[%r37+8192], %r1470;
	ld.shared.u32 	%r1471, [%r36+200];
	ld.shared.u32 	%r1472, [%r64+12928];
	add.s32 	%r1473, %r1472, %r1471;
	min.s32 	%r1474, %r1446, %r1473;
	st.shared.u32 	[%r37+128], %r1474;
	ld.shared.u32 	%r1475, [%r36+8392];
	add.s32 	%r1476, %r1475, %r1472;
	min.s32 	%r1477, %r1449, %r1476;
	st.shared.u32 	[%r37+8320], %r1477;
	ld.shared.u32 	%r1478, [%r18+204];
	ld.shared.u32 	%r1479, [%r28+13056];
	add.s32 	%r1480, %r1479, %r1478;
	min.s32 	%r1481, %r1453, %r1480;
	st.shared.u32 	[%r29], %r1481;
	ld.shared.u32 	%r1482, [%r18+8396];
	ld.shared.u32 	%r1483, [%r28+13056];
	add.s32 	%r1484, %r1483, %r1482;
	min.s32 	%r1485, %r1457, %r1484;
	st.shared.u32 	[%r29+8192], %r1485;
	ld.shared.u32 	%r1486, [%r28+13184];
	add.s32 	%r1487, %r1486, %r1478;
	min.s32 	%r1488, %r1460, %r1487;
	st.shared.u32 	[%r29+128], %r1488;
	ld.shared.u32 	%r1489, [%r28+13184];
	add.s32 	%r1490, %r1489, %r1482;
	min.s32 	%r1491, %r1463, %r1490;
	st.shared.u32 	[%r29+8320], %r1491;
	ld.shared.u32 	%r1492, [%r36+204];
	ld.shared.u32 	%r1493, [%r64+13056];
	add.s32 	%r1494, %r1493, %r1492;
	min.s32 	%r1495, %r1467, %r1494;
	st.shared.u32 	[%r37], %r1495;
	ld.shared.u32 	%r1496, [%r36+8396];
	add.s32 	%r1497, %r1493, %r1496;
	min.s32 	%r1498, %r1470, %r1497;
	st.shared.u32 	[%r37+8192], %r1498;
	ld.shared.u32 	%r1499, [%r36+204];
	ld.shared.u32 	%r1500, [%r64+13184];
	add.s32 	%r1501, %r1500, %r1499;
	min.s32 	%r1502, %r1474, %r1501;
	st.shared.u32 	[%r37+128], %r1502;
	ld.shared.u32 	%r1503, [%r36+8396];
	add.s32 	%r1504, %r1503, %r1500;
	min.s32 	%r1505, %r1477, %r1504;
	st.shared.u32 	[%r37+8320], %r1505;
	ld.shared.u32 	%r1506, [%r18+208];
	ld.shared.u32 	%r1507, [%r28+13312];
	add.s32 	%r1508, %r1507, %r1506;
	min.s32 	%r1509, %r1481, %r1508;
	st.shared.u32 	[%r29], %r1509;
	ld.shared.u32 	%r1510, [%r18+8400];
	ld.shared.u32 	%r1511, [%r28+13312];
	add.s32 	%r1512, %r1511, %r1510;
	min.s32 	%r1513, %r1485, %r1512;
	st.shared.u32 	[%r29+8192], %r1513;
	ld.shared.u32 	%r1514, [%r28+13440];
	add.s32 	%r1515, %r1514, %r1506;
	min.s32 	%r1516, %r1488, %r1515;
	st.shared.u32 	[%r29+128], %r1516;
	ld.shared.u32 	%r1517, [%r28+13440];
	add.s32 	%r1518, %r1517, %r1510;
	min.s32 	%r1519, %r1491, %r1518;
	st.shared.u32 	[%r29+8320], %r1519;
	ld.shared.u32 	%r1520, [%r36+208];
	ld.shared.u32 	%r1521, [%r64+13312];
	add.s32 	%r1522, %r1521, %r1520;
	min.s32 	%r1523, %r1495, %r1522;
	st.shared.u32 	[%r37], %r1523;
	ld.shared.u32 	%r1524, [%r36+8400];
	add.s32 	%r1525, %r1521, %r1524;
	min.s32 	%r1526, %r1498, %r1525;
	st.shared.u32 	[%r37+8192], %r1526;
	ld.shared.u32 	%r1527, [%r36+208];
	ld.shared.u32 	%r1528, [%r64+13440];
	add.s32 	%r1529, %r1528, %r1527;
	min.s32 	%r1530, %r1502, %r1529;
	st.shared.u32 	[%r37+128], %r1530;
	ld.shared.u32 	%r1531, [%r36+8400];
	add.s32 	%r1532, %r1531, %r1528;
	min.s32 	%r1533, %r1505, %r1532;
	st.shared.u32 	[%r37+8320], %r1533;
	ld.shared.u32 	%r1534, [%r18+212];
	ld.shared.u32 	%r1535, [%r28+13568];
	add.s32 	%r1536, %r1535, %r1534;
	min.s32 	%r1537, %r1509, %r1536;
	st.shared.u32 	[%r29], %r1537;
	ld.shared.u32 	%r1538, [%r18+8404];
	ld.shared.u32 	%r1539, [%r28+13568];
	add.s32 	%r1540, %r1539, %r1538;
	min.s32 	%r1541, %r1513, %r1540;
	st.shared.u32 	[%r29+8192], %r1541;
	ld.shared.u32 	%r1542, [%r28+13696];
	add.s32 	%r1543, %r1542, %r1534;
	min.s32 	%r1544, %r1516, %r1543;
	st.shared.u32 	[%r29+128], %r1544;
	ld.shared.u32 	%r1545, [%r28+13696];
	add.s32 	%r1546, %r1545, %r1538;
	min.s32 	%r1547, %r1519, %r1546;
	st.shared.u32 	[%r29+8320], %r1547;
	ld.shared.u32 	%r1548, [%r36+212];
	ld.shared.u32 	%r1549, [%r64+13568];
	add.s32 	%r1550, %r1549, %r1548;
	min.s32 	%r1551, %r1523, %r1550;
	st.shared.u32 	[%r37], %r1551;
	ld.shared.u32 	%r1552, [%r36+8404];
	add.s32 	%r1553, %r1549, %r1552;
	min.s32 	%r1554, %r1526, %r1553;
	st.shared.u32 	[%r37+8192], %r1554;
	ld.shared.u32 	%r1555, [%r36+212];
	ld.shared.u32 	%r1556, [%r64+13696];
	add.s32 	%r1557, %r1556, %r1555;
	min.s32 	%r1558, %r1530, %r1557;
	st.shared.u32 	[%r37+128], %r1558;
	ld.shared.u32 	%r1559, [%r36+8404];
	add.s32 	%r1560, %r1559, %r1556;
	min.s32 	%r1561, %r1533, %r1560;
	st.shared.u32 	[%r37+8320], %r1561;
	ld.shared.u32 	%r1562, [%r18+216];
	ld.shared.u32 	%r1563, [%r28+13824];
	add.s32 	%r1564, %r1563, %r1562;
	min.s32 	%r1565, %r1537, %r1564;
	st.shared.u32 	[%r29], %r1565;
	ld.shared.u32 	%r1566, [%r18+8408];
	ld.shared.u32 	%r1567, [%r28+13824];
	add.s32 	%r1568, %r1567, %r1566;
	min.s32 	%r1569, %r1541, %r1568;
	st.shared.u32 	[%r29+8192], %r1569;
	ld.shared.u32 	%r1570, [%r28+13952];
	add.s32 	%r1571, %r1570, %r1562;
	min.s32 	%r1572, %r1544, %r1571;
	st.shared.u32 	[%r29+128], %r1572;
	ld.shared.u32 	%r1573, [%r28+13952];
	add.s32 	%r1574, %r1573, %r1566;
	min.s32 	%r1575, %r1547, %r1574;
	st.shared.u32 	[%r29+8320], %r1575;
	ld.shared.u32 	%r1576, [%r36+216];
	ld.shared.u32 	%r1577, [%r64+13824];
	add.s32 	%r1578, %r1577, %r1576;
	min.s32 	%r1579, %r1551, %r1578;
	st.shared.u32 	[%r37], %r1579;
	ld.shared.u32 	%r1580, [%r36+8408];
	add.s32 	%r1581, %r1577, %r1580;
	min.s32 	%r1582, %r1554, %r1581;
	st.shared.u32 	[%r37+8192], %r1582;
	ld.shared.u32 	%r1583, [%r36+216];
	ld.shared.u32 	%r1584, [%r64+13952];
	add.s32 	%r1585, %r1584, %r1583;
	min.s32 	%r1586, %r1558, %r1585;
	st.shared.u32 	[%r37+128], %r1586;
	ld.shared.u32 	%r1587, [%r36+8408];
	add.s32 	%r1588, %r1587, %r1584;
	min.s32 	%r1589, %r1561, %r1588;
	st.shared.u32 	[%r37+8320], %r1589;
	ld.shared.u32 	%r1590, [%r18+220];
	ld.shared.u32 	%r1591, [%r28+14080];
	add.s32 	%r1592, %r1591, %r1590;
	min.s32 	%r1593, %r1565, %r1592;
	st.shared.u32 	[%r29], %r1593;
	ld.shared.u32 	%r1594, [%r18+8412];
	ld.shared.u32 	%r1595, [%r28+14080];
	add.s32 	%r1596, %r1595, %r1594;
	min.s32 	%r1597, %r1569, %r1596;
	st.shared.u32 	[%r29+8192], %r1597;
	ld.shared.u32 	%r1598, [%r28+14208];
	add.s32 	%r1599, %r1598, %r1590;
	min.s32 	%r1600, %r1572, %r1599;
	st.shared.u32 	[%r29+128], %r1600;
	ld.shared.u32 	%r1601, [%r28+14208];
	add.s32 	%r1602, %r1601, %r1594;
	min.s32 	%r1603, %r1575, %r1602;
	st.shared.u32 	[%r29+8320], %r1603;
	ld.shared.u32 	%r1604, [%r36+220];
	ld.shared.u32 	%r1605, [%r64+14080];
	add.s32 	%r1606, %r1605, %r1604;
	min.s32 	%r1607, %r1579, %r1606;
	st.shared.u32 	[%r37], %r1607;
	ld.shared.u32 	%r1608, [%r36+8412];
	add.s32 	%r1609, %r1605, %r1608;
	min.s32 	%r1610, %r1582, %r1609;
	st.shared.u32 	[%r37+8192], %r1610;
	ld.shared.u32 	%r1611, [%r36+220];
	ld.shared.u32 	%r1612, [%r64+14208];
	add.s32 	%r1613, %r1612, %r1611;
	min.s32 	%r1614, %r1586, %r1613;
	st.shared.u32 	[%r37+128], %r1614;
	ld.shared.u32 	%r1615, [%r36+8412];
	add.s32 	%r1616, %r1615, %r1612;
	min.s32 	%r1617, %r1589, %r1616;
	st.shared.u32 	[%r37+8320], %r1617;
	ld.shared.u32 	%r1618, [%r18+224];
	ld.shared.u32 	%r1619, [%r28+14336];
	add.s32 	%r1620, %r1619, %r1618;
	min.s32 	%r1621, %r1593, %r1620;
	st.shared.u32 	[%r29], %r1621;
	ld.shared.u32 	%r1622, [%r18+8416];
	ld.shared.u32 	%r1623, [%r28+14336];
	add.s32 	%r1624, %r1623, %r1622;
	min.s32 	%r1625, %r1597, %r1624;
	st.shared.u32 	[%r29+8192], %r1625;
	ld.shared.u32 	%r1626, [%r28+14464];
	add.s32 	%r1627, %r1626, %r1618;
	min.s32 	%r1628, %r1600, %r1627;
	st.shared.u32 	[%r29+128], %r1628;
	ld.shared.u32 	%r1629, [%r28+14464];
	add.s32 	%r1630, %r1629, %r1622;
	min.s32 	%r1631, %r1603, %r1630;
	st.shared.u32 	[%r29+8320], %r1631;
	ld.shared.u32 	%r1632, [%r36+224];
	ld.shared.u32 	%r1633, [%r64+14336];
	add.s32 	%r1634, %r1633, %r1632;
	min.s32 	%r1635, %r1607, %r1634;
	st.shared.u32 	[%r37], %r1635;
	ld.shared.u32 	%r1636, [%r36+8416];
	add.s32 	%r1637, %r1633, %r1636;
	min.s32 	%r1638, %r1610, %r1637;
	st.shared.u32 	[%r37+8192], %r1638;
	ld.shared.u32 	%r1639, [%r36+224];
	ld.shared.u32 	%r1640, [%r64+14464];
	add.s32 	%r1641, %r1640, %r1639;
	min.s32 	%r1642, %r1614, %r1641;
	st.shared.u32 	[%r37+128], %r1642;
	ld.shared.u32 	%r1643, [%r36+8416];
	add.s32 	%r1644, %r1643, %r1640;
	min.s32 	%r1645, %r1617, %r1644;
	st.shared.u32 	[%r37+8320], %r1645;
	ld.shared.u32 	%r1646, [%r18+228];
	ld.shared.u32 	%r1647, [%r28+14592];
	add.s32 	%r1648, %r1647, %r1646;
	min.s32 	%r1649, %r1621, %r1648;
	st.shared.u32 	[%r29], %r1649;
	ld.shared.u32 	%r1650, [%r18+8420];
	ld.shared.u32 	%r1651, [%r28+14592];
	add.s32 	%r1652, %r1651, %r1650;
	min.s32 	%r1653, %r1625, %r1652;
	st.shared.u32 	[%r29+8192], %r1653;
	ld.shared.u32 	%r1654, [%r28+14720];
	add.s32 	%r1655, %r1654, %r1646;
	min.s32 	%r1656, %r1628, %r1655;
	st.shared.u32 	[%r29+128], %r1656;
	ld.shared.u32 	%r1657, [%r28+14720];
	add.s32 	%r1658, %r1657, %r1650;
	min.s32 	%r1659, %r1631, %r1658;
	st.shared.u32 	[%r29+8320], %r1659;
	ld.shared.u32 	%r1660, [%r36+228];
	ld.shared.u32 	%r1661, [%r64+14592];
	add.s32 	%r1662, %r1661, %r1660;
	min.s32 	%r1663, %r1635, %r1662;
	st.shared.u32 	[%r37], %r1663;
	ld.shared.u32 	%r1664, [%r36+8420];
	add.s32 	%r1665, %r1661, %r1664;
	min.s32 	%r1666, %r1638, %r1665;
	st.shared.u32 	[%r37+8192], %r1666;
	ld.shared.u32 	%r1667, [%r36+228];
	ld.shared.u32 	%r1668, [%r64+14720];
	add.s32 	%r1669, %r1668, %r1667;
	min.s32 	%r1670, %r1642, %r1669;
	st.shared.u32 	[%r37+128], %r1670;
	ld.shared.u32 	%r1671, [%r36+8420];
	add.s32 	%r1672, %r1671, %r1668;
	min.s32 	%r1673, %r1645, %r1672;
	st.shared.u32 	[%r37+8320], %r1673;
	ld.shared.u32 	%r1674, [%r18+232];
	ld.shared.u32 	%r1675, [%r28+14848];
	add.s32 	%r1676, %r1675, %r1674;
	min.s32 	%r1677, %r1649, %r1676;
	st.shared.u32 	[%r29], %r1677;
	ld.shared.u32 	%r1678, [%r18+8424];
	ld.shared.u32 	%r1679, [%r28+14848];
	add.s32 	%r1680, %r1679, %r1678;
	min.s32 	%r1681, %r1653, %r1680;
	st.shared.u32 	[%r29+8192], %r1681;
	ld.shared.u32 	%r1682, [%r28+14976];
	add.s32 	%r1683, %r1682, %r1674;
	min.s32 	%r1684, %r1656, %r1683;
	st.shared.u32 	[%r29+128], %r1684;
	ld.shared.u32 	%r1685, [%r28+14976];
	add.s32 	%r1686, %r1685, %r1678;
	min.s32 	%r1687, %r1659, %r1686;
	st.shared.u32 	[%r29+8320], %r1687;
	ld.shared.u32 	%r1688, [%r36+232];
	ld.shared.u32 	%r1689, [%r64+14848];
	add.s32 	%r1690, %r1689, %r1688;
	min.s32 	%r1691, %r1663, %r1690;
	st.shared.u32 	[%r37], %r1691;
	ld.shared.u32 	%r1692, [%r36+8424];
	add.s32 	%r1693, %r1689, %r1692;
	min.s32 	%r1694, %r1666, %r1693;
	st.shared.u32 	[%r37+8192], %r1694;
	ld.shared.u32 	%r1695, [%r36+232];
	ld.shared.u32 	%r1696, [%r64+14976];
	add.s32 	%r1697, %r1696, %r1695;
	min.s32 	%r1698, %r1670, %r1697;
	st.shared.u32 	[%r37+128], %r1698;
	ld.shared.u32 	%r1699, [%r36+8424];
	add.s32 	%r1700, %r1699, %r1696;
	min.s32 	%r1701, %r1673, %r1700;
	st.shared.u32 	[%r37+8320], %r1701;
	ld.shared.u32 	%r1702, [%r18+236];
	ld.shared.u32 	%r1703, [%r28+15104];
	add.s32 	%r1704, %r1703, %r1702;
	min.s32 	%r1705, %r1677, %r1704;
	st.shared.u32 	[%r29], %r1705;
	ld.shared.u32 	%r1706, [%r18+8428];
	ld.shared.u32 	%r1707, [%r28+15104];
	add.s32 	%r1708, %r1707, %r1706;
	min.s32 	%r1709, %r1681, %r1708;
	st.shared.u32 	[%r29+8192], %r1709;
	ld.shared.u32 	%r1710, [%r28+15232];
	add.s32 	%r1711, %r1710, %r1702;
	min.s32 	%r1712, %r1684, %r1711;
	st.shared.u32 	[%r29+128], %r1712;
	ld.shared.u32 	%r1713, [%r28+15232];
	add.s32 	%r1714, %r1713, %r1706;
	min.s32 	%r1715, %r1687, %r1714;
	st.shared.u32 	[%r29+8320], %r1715;
	ld.shared.u32 	%r1716, [%r36+236];
	ld.shared.u32 	%r1717, [%r64+15104];
	add.s32 	%r1718, %r1717, %r1716;
	min.s32 	%r1719, %r1691, %r1718;
	st.shared.u32 	[%r37], %r1719;
	ld.shared.u32 	%r1720, [%r36+8428];
	add.s32 	%r1721, %r1717, %r1720;
	min.s32 	%r1722, %r1694, %r1721;
	st.shared.u32 	[%r37+8192], %r1722;
	ld.shared.u32 	%r1723, [%r36+236];
	ld.shared.u32 	%r1724, [%r64+15232];
	add.s32 	%r1725, %r1724, %r1723;
	min.s32 	%r1726, %r1698, %r1725;
	st.shared.u32 	[%r37+128], %r1726;
	ld.shared.u32 	%r1727, [%r36+8428];
	add.s32 	%r1728, %r1727, %r1724;
	min.s32 	%r1729, %r1701, %r1728;
	st.shared.u32 	[%r37+8320], %r1729;
	ld.shared.u32 	%r1730, [%r18+240];
	ld.shared.u32 	%r1731, [%r28+15360];
	add.s32 	%r1732, %r1731, %r1730;
	min.s32 	%r1733, %r1705, %r1732;
	st.shared.u32 	[%r29], %r1733;
	ld.shared.u32 	%r1734, [%r18+8432];
	ld.shared.u32 	%r1735, [%r28+15360];
	add.s32 	%r1736, %r1735, %r1734;
	min.s32 	%r1737, %r1709, %r1736;
	st.shared.u32 	[%r29+8192], %r1737;
	ld.shared.u32 	%r1738, [%r28+15488];
	add.s32 	%r1739, %r1738, %r1730;
	min.s32 	%r1740, %r1712, %r1739;
	st.shared.u32 	[%r29+128], %r1740;
	ld.shared.u32 	%r1741, [%r28+15488];
	add.s32 	%r1742, %r1741, %r1734;
	min.s32 	%r1743, %r1715, %r1742;
	st.shared.u32 	[%r29+8320], %r1743;
	ld.shared.u32 	%r1744, [%r36+240];
	ld.shared.u32 	%r1745, [%r64+15360];
	add.s32 	%r1746, %r1745, %r1744;
	min.s32 	%r1747, %r1719, %r1746;
	st.shared.u32 	[%r37], %r1747;
	ld.shared.u32 	%r1748, [%r36+8432];
	add.s32 	%r1749, %r1745, %r1748;
	min.s32 	%r1750, %r1722, %r1749;
	st.shared.u32 	[%r37+8192], %r1750;
	ld.shared.u32 	%r1751, [%r36+240];
	ld.shared.u32 	%r1752, [%r64+15488];
	add.s32 	%r1753, %r1752, %r1751;
	min.s32 	%r1754, %r1726, %r1753;
	st.shared.u32 	[%r37+128], %r1754;
	ld.shared.u32 	%r1755, [%r36+8432];
	add.s32 	%r1756, %r1755, %r1752;
	min.s32 	%r1757, %r1729, %r1756;
	st.shared.u32 	[%r37+8320], %r1757;
	ld.shared.u32 	%r1758, [%r18+244];
	ld.shared.u32 	%r1759, [%r28+15616];
	add.s32 	%r1760, %r1759, %r1758;
	min.s32 	%r1761, %r1733, %r1760;
	st.shared.u32 	[%r29], %r1761;
	ld.shared.u32 	%r1762, [%r18+8436];
	ld.shared.u32 	%r1763, [%r28+15616];
	add.s32 	%r1764, %r1763, %r1762;
	min.s32 	%r1765, %r1737, %r1764;
	st.shared.u32 	[%r29+8192], %r1765;
	ld.shared.u32 	%r1766, [%r28+15744];
	add.s32 	%r1767, %r1766, %r1758;
	min.s32 	%r1768, %r1740, %r1767;
	st.shared.u32 	[%r29+128], %r1768;
	ld.shared.u32 	%r1769, [%r28+15744];
	add.s32 	%r1770, %r1769, %r1762;
	min.s32 	%r1771, %r1743, %r1770;
	st.shared.u32 	[%r29+8320], %r1771;
	ld.shared.u32 	%r1772, [%r36+244];
	ld.shared.u32 	%r1773, [%r64+15616];
	add.s32 	%r1774, %r1773, %r1772;
	min.s32 	%r1775, %r1747, %r1774;
	st.shared.u32 	[%r37], %r1775;
	ld.shared.u32 	%r1776, [%r36+8436];
	add.s32 	%r1777, %r1773, %r1776;
	min.s32 	%r1778, %r1750, %r1777;
	st.shared.u32 	[%r37+8192], %r1778;
	ld.shared.u32 	%r1779, [%r36+244];
	ld.shared.u32 	%r1780, [%r64+15744];
	add.s32 	%r1781, %r1780, %r1779;
	min.s32 	%r1782, %r1754, %r1781;
	st.shared.u32 	[%r37+128], %r1782;
	ld.shared.u32 	%r1783, [%r36+8436];
	add.s32 	%r1784, %r1783, %r1780;
	min.s32 	%r1785, %r1757, %r1784;
	st.shared.u32 	[%r37+8320], %r1785;
	ld.shared.u32 	%r1786, [%r18+248];
	ld.shared.u32 	%r1787, [%r28+15872];
	add.s32 	%r1788, %r1787, %r1786;
	min.s32 	%r1789, %r1761, %r1788;
	st.shared.u32 	[%r29], %r1789;
	ld.shared.u32 	%r1790, [%r18+8440];
	ld.shared.u32 	%r1791, [%r28+15872];
	add.s32 	%r1792, %r1791, %r1790;
	min.s32 	%r1793, %r1765, %r1792;
	st.shared.u32 	[%r29+8192], %r1793;
	ld.shared.u32 	%r1794, [%r28+16000];
	add.s32 	%r1795, %r1794, %r1786;
	min.s32 	%r1796, %r1768, %r1795;
	st.shared.u32 	[%r29+128], %r1796;
	ld.shared.u32 	%r1797, [%r28+16000];
	add.s32 	%r1798, %r1797, %r1790;
	min.s32 	%r1799, %r1771, %r1798;
	st.shared.u32 	[%r29+8320], %r1799;
	ld.shared.u32 	%r1800, [%r36+248];
	ld.shared.u32 	%r1801, [%r64+15872];
	add.s32 	%r1802, %r1801, %r1800;
	min.s32 	%r1803, %r1775, %r1802;
	st.shared.u32 	[%r37], %r1803;
	ld.shared.u32 	%r1804, [%r36+8440];
	add.s32 	%r1805, %r1801, %r1804;
	min.s32 	%r1806, %r1778, %r1805;
	st.shared.u32 	[%r37+8192], %r1806;
	ld.shared.u32 	%r1807, [%r36+248];
	ld.shared.u32 	%r1808, [%r64+16000];
	add.s32 	%r1809, %r1808, %r1807;
	min.s32 	%r1810, %r1782, %r1809;
	st.shared.u32 	[%r37+128], %r1810;
	ld.shared.u32 	%r1811, [%r36+8440];
	add.s32 	%r1812, %r1811, %r1808;
	min.s32 	%r1813, %r1785, %r1812;
	st.shared.u32 	[%r37+8320], %r1813;
	ld.shared.u32 	%r1814, [%r18+252];
	ld.shared.u32 	%r1815, [%r28+16128];
	add.s32 	%r1816, %r1815, %r1814;
	min.s32 	%r1817, %r1789, %r1816;
	st.shared.u32 	[%r29], %r1817;
	ld.shared.u32 	%r1818, [%r18+8444];
	ld.shared.u32 	%r1819, [%r28+16128];
	add.s32 	%r1820, %r1819, %r1818;
	min.s32 	%r1821, %r1793, %r1820;
	st.shared.u32 	[%r29+8192], %r1821;
	ld.shared.u32 	%r1822, [%r28+16256];
	add.s32 	%r1823, %r1822, %r1814;
	min.s32 	%r1824, %r1796, %r1823;
	st.shared.u32 	[%r29+128], %r1824;
	ld.shared.u32 	%r1825, [%r28+16256];
	add.s32 	%r1826, %r1825, %r1818;
	min.s32 	%r1827, %r1799, %r1826;
	st.shared.u32 	[%r29+8320], %r1827;
	ld.shared.u32 	%r1828, [%r36+252];
	ld.shared.u32 	%r1829, [%r64+16128];
	add.s32 	%r1830, %r1829, %r1828;
	min.s32 	%r1831, %r1803, %r1830;
	st.shared.u32 	[%r37], %r1831;
	ld.shared.u32 	%r1832, [%r36+8444];
	add.s32 	%r1833, %r1829, %r1832;
	min.s32 	%r1834, %r1806, %r1833;
	st.shared.u32 	[%r37+8192], %r1834;
	ld.shared.u32 	%r1835, [%r36+252];
	ld.shared.u32 	%r1836, [%r64+16256];
	add.s32 	%r1837, %r1836, %r1835;
	min.s32 	%r1838, %r1810, %r1837;
	st.shared.u32 	[%r37+128], %r1838;
	ld.shared.u32 	%r1839, [%r36+8444];
	add.s32 	%r1840, %r1839, %r1836;
	min.s32 	%r1841, %r1813, %r1840;
	st.shared.u32 	[%r37+8320], %r1841;
	st.global.u32 	[%rd8], %r1817;
	st.global.u32 	[%rd9], %r1821;
	st.global.u32 	[%rd8+128], %r1824;
	st.global.u32 	[%rd9+128], %r1827;
	st.global.u32 	[%rd11], %r1831;
	st.global.u32 	[%rd12], %r1834;
	st.global.u32 	[%rd11+128], %r1838;
	st.global.u32 	[%rd12+128], %r1841;
$L__BB1_2:
	ret;

}
	// .globl	_Z10cal_phase3iPiii
.visible .entry _Z10cal_phase3iPiii(
	.param .u32 _Z10cal_phase3iPiii_param_0,
	.param .u64 .ptr .align 1 _Z10cal_phase3iPiii_param_1,
	.param .u32 _Z10cal_phase3iPiii_param_2,
	.param .u32 _Z10cal_phase3iPiii_param_3
)
{
	.reg .pred 	%p<4>;
	.reg .b32 	%r<816>;
	.reg .b64 	%rd<14>;
	// demoted variable
	.shared .align 4 .b8 _ZZ10cal_phase3iPiiiE5block[16384];
	// demoted variable
	.shared .align 4 .b8 _ZZ10cal_phase3iPiiiE2vt[16384];
	// demoted variable
	.shared .align 4 .b8 _ZZ10cal_phase3iPiiiE2hz[16384];
	ld.param.u32 	%r3, [_Z10cal_phase3iPiii_param_0];
	ld.param.u32 	%r4, [_Z10cal_phase3iPiii_param_2];
	ld.param.u32 	%r5, [_Z10cal_phase3iPiii_param_3];
	mov.u32 	%r1, %ctaid.x;
	setp.eq.s32 	%p1, %r1, %r4;
	mov.u32 	%r6, %ctaid.y;
	add.s32 	%r2, %r5, %r6;
	setp.eq.s32 	%p2, %r2, %r4;
	or.pred  	%p3, %p1, %p2;
	@%p3 bra 	$L__BB2_2;
	ld.param.u64 	%rd13, [_Z10cal_phase3iPiii_param_1];
	cvta.to.global.u64 	%rd2, %rd13;
	mov.u32 	%r7, %tid.y;
	mov.u32 	%r8, %tid.x;
	shl.b32 	%r9, %r2, 6;
	add.s32 	%r10, %r9, %r7;
	shl.b32 	%r11, %r1, 6;
	add.s32 	%r12, %r11, %r8;
	shl.b32 	%r13, %r4, 6;
	add.s32 	%r14, %r13, %r7;
	add.s32 	%r15, %r13, %r8;
	mul.lo.s32 	%r16, %r10, %r3;
	add.s32 	%r17, %r16, %r12;
	mul.wide.s32 	%rd3, %r17, 4;
	add.s64 	%rd4, %rd2, %rd3;
	ld.global.u32 	%r18, [%rd4];
	shl.b32 	%r19, %r7, 8;
	mov.u32 	%r20, _ZZ10cal_phase3iPiiiE5block;
	add.s32 	%r21, %r20, %r19;
	shl.b32 	%r22, %r8, 2;
	add.s32 	%r23, %r21, %r22;
	st.shared.u32 	[%r23], %r18;
	shl.b32 	%r24, %r3, 5;
	mul.wide.s32 	%rd5, %r24, 4;
	add.s64 	%rd6, %rd4, %rd5;
	ld.global.u32 	%r25, [%rd6];
	st.shared.u32 	[%r23+8192], %r25;
	ld.global.u32 	%r26, [%rd4+128];
	st.shared.u32 	[%r23+128], %r26;
	ld.global.u32 	%r27, [%rd6+128];
	st.shared.u32 	[%r23+8320], %r27;
	add.s32 	%r28, %r15, %r16;
	mul.wide.s32 	%rd7, %r28, 4;
	add.s64 	%rd8, %rd2, %rd7;
	ld.global.u32 	%r29, [%rd8];
	mov.u32 	%r30, _ZZ10cal_phase3iPiiiE2vt;
	add.s32 	%r31, %r30, %r19;
	add.s32 	%r32, %r31, %r22;
	st.shared.u32 	[%r32], %r29;
	add.s64 	%rd9, %rd8, %rd5;
	ld.global.u32 	%r33, [%rd9];
	st.shared.u32 	[%r32+8192], %r33;
	ld.global.u32 	%r34, [%rd8+128];
	st.shared.u32 	[%r32+128], %r34;
	ld.global.u32 	%r35, [%rd9+128];
	st.shared.u32 	[%r32+8320], %r35;
	mad.lo.s32 	%r36, %r14, %r3, %r12;
	mul.wide.s32 	%rd10, %r36, 4;
	add.s64 	%rd11, %rd2, %rd10;
	ld.global.u32 	%r37, [%rd11];
	mov.u32 	%r38, _ZZ10cal_phase3iPiiiE2hz;
	add.s32 	%r39, %r38, %r22;
	add.s32 	%r40, %r39, %r19;
	st.shared.u32 	[%r40], %r37;
	add.s64 	%rd12, %rd11, %rd5;
	ld.global.u32 	%r41, [%rd12];
	st.shared.u32 	[%r40+8192], %r41;
	ld.global.u32 	%r42, [%rd11+128];
	st.shared.u32 	[%r40+128], %r42;
	ld.global.u32 	%r43, [%rd12+128];
	st.shared.u32 	[%r40+8320], %r43;
	bar.sync 	0;
	ld.shared.u32 	%r44, [%r23];
	ld.shared.u32 	%r45, [%r23+8192];
	ld.shared.u32 	%r46, [%r23+128];
	ld.shared.u32 	%r47, [%r23+8320];
	ld.shared.u32 	%r48, [%r31];
	ld.shared.u32 	%r49, [%r39];
	add.s32 	%r50, %r49, %r48;
	min.s32 	%r51, %r44, %r50;
	ld.shared.u32 	%r52, [%r31+8192];
	add.s32 	%r53, %r49, %r52;
	min.s32 	%r54, %r45, %r53;
	ld.shared.u32 	%r55, [%r39+128];
	add.s32 	%r56, %r55, %r48;
	min.s32 	%r57, %r46, %r56;
	add.s32 	%r58, %r52, %r55;
	min.s32 	%r59, %r47, %r58;
	ld.shared.u32 	%r60, [%r31+4];
	ld.shared.u32 	%r61, [%r39+256];
	add.s32 	%r62, %r61, %r60;
	min.s32 	%r63, %r51, %r62;
	ld.shared.u32 	%r64, [%r31+8196];
	add.s32 	%r65, %r61, %r64;
	min.s32 	%r66, %r54, %r65;
	ld.shared.u32 	%r67, [%r39+384];
	add.s32 	%r68, %r67, %r60;
	min.s32 	%r69, %r57, %r68;
	add.s32 	%r70, %r64, %r67;
	min.s32 	%r71, %r59, %r70;
	ld.shared.u32 	%r72, [%r31+8];
	ld.shared.u32 	%r73, [%r39+512];
	add.s32 	%r74, %r73, %r72;
	min.s32 	%r75, %r63, %r74;
	ld.shared.u32 	%r76, [%r31+8200];
	add.s32 	%r77, %r73, %r76;
	min.s32 	%r78, %r66, %r77;
	ld.shared.u32 	%r79, [%r39+640];
	add.s32 	%r80, %r79, %r72;
	min.s32 	%r81, %r69, %r80;
	add.s32 	%r82, %r76, %r79;
	min.s32 	%r83, %r71, %r82;
	ld.shared.u32 	%r84, [%r31+12];
	ld.shared.u32 	%r85, [%r39+768];
	add.s32 	%r86, %r85, %r84;
	min.s32 	%r87, %r75, %r86;
	ld.shared.u32 	%r88, [%r31+8204];
	add.s32 	%r89, %r85, %r88;
	min.s32 	%r90, %r78, %r89;
	ld.shared.u32 	%r91, [%r39+896];
	add.s32 	%r92, %r91, %r84;
	min.s32 	%r93, %r81, %r92;
	add.s32 	%r94, %r88, %r91;
	min.s32 	%r95, %r83, %r94;
	ld.shared.u32 	%r96, [%r31+16];
	ld.shared.u32 	%r97, [%r39+1024];
	add.s32 	%r98, %r97, %r96;
	min.s32 	%r99, %r87, %r98;
	ld.shared.u32 	%r100, [%r31+8208];
	add.s32 	%r101, %r97, %r100;
	min.s32 	%r102, %r90, %r101;
	ld.shared.u32 	%r103, [%r39+1152];
	add.s32 	%r104, %r103, %r96;
	min.s32 	%r105, %r93, %r104;
	add.s32 	%r106, %r100, %r103;
	min.s32 	%r107, %r95, %r106;
	ld.shared.u32 	%r108, [%r31+20];
	ld.shared.u32 	%r109, [%r39+1280];
	add.s32 	%r110, %r109, %r108;
	min.s32 	%r111, %r99, %r110;
	ld.shared.u32 	%r112, [%r31+8212];
	add.s32 	%r113, %r109, %r112;
	min.s32 	%r114, %r102, %r113;
	ld.shared.u32 	%r115, [%r39+1408];
	add.s32 	%r116, %r115, %r108;
	min.s32 	%r117, %r105, %r116;
	add.s32 	%r118, %r112, %r115;
	min.s32 	%r119, %r107, %r118;
	ld.shared.u32 	%r120, [%r31+24];
	ld.shared.u32 	%r121, [%r39+1536];
	add.s32 	%r122, %r121, %r120;
	min.s32 	%r123, %r111, %r122;
	ld.shared.u32 	%r124, [%r31+8216];
	add.s32 	%r125, %r121, %r124;
	min.s32 	%r126, %r114, %r125;
	ld.shared.u32 	%r127, [%r39+1664];
	add.s32 	%r128, %r127, %r120;
	min.s32 	%r129, %r117, %r128;
	add.s32 	%r130, %r124, %r127;
	min.s32 	%r131, %r119, %r130;
	ld.shared.u32 	%r132, [%r31+28];
	ld.shared.u32 	%r133, [%r39+1792];
	add.s32 	%r134, %r133, %r132;
	min.s32 	%r135, %r123, %r134;
	ld.shared.u32 	%r136, [%r31+8220];
	add.s32 	%r137, %r133, %r136;
	min.s32 	%r138, %r126, %r137;
	ld.shared.u32 	%r139, [%r39+1920];
	add.s32 	%r140, %r139, %r132;
	min.s32 	%r141, %r129, %r140;
	add.s32 	%r142, %r136, %r139;
	min.s32 	%r143, %r131, %r142;
	ld.shared.u32 	%r144, [%r31+32];
	ld.shared.u32 	%r145, [%r39+2048];
	add.s32 	%r146, %r145, %r144;
	min.s32 	%r147, %r135, %r146;
	ld.shared.u32 	%r148, [%r31+8224];
	add.s32 	%r149, %r145, %r148;
	min.s32 	%r150, %r138, %r149;
	ld.shared.u32 	%r151, [%r39+2176];
	add.s32 	%r152, %r151, %r144;
	min.s32 	%r153, %r141, %r152;
	add.s32 	%r154, %r148, %r151;
	min.s32 	%r155, %r143, %r154;
	ld.shared.u32 	%r156, [%r31+36];
	ld.shared.u32 	%r157, [%r39+2304];
	add.s32 	%r158, %r157, %r156;
	min.s32 	%r159, %r147, %r158;
	ld.shared.u32 	%r160, [%r31+8228];
	add.s32 	%r161, %r157, %r160;
	min.s32 	%r162, %r150, %r161;
	ld.shared.u32 	%r163, [%r39+2432];
	add.s32 	%r164, %r163, %r156;
	min.s32 	%r165, %r153, %r164;
	add.s32 	%r166, %r160, %r163;
	min.s32 	%r167, %r155, %r166;
	ld.shared.u32 	%r168, [%r31+40];
	ld.shared.u32 	%r169, [%r39+2560];
	add.s32 	%r170, %r169, %r168;
	min.s32 	%r171, %r159, %r170;
	ld.shared.u32 	%r172, [%r31+8232];
	add.s32 	%r173, %r169, %r172;
	min.s32 	%r174, %r162, %r173;
	ld.shared.u32 	%r175, [%r39+2688];
	add.s32 	%r176, %r175, %r168;
	min.s32 	%r177, %r165, %r176;
	add.s32 	%r178, %r172, %r175;
	min.s32 	%r179, %r167, %r178;
	ld.shared.u32 	%r180, [%r31+44];
	ld.shared.u32 	%r181, [%r39+2816];
	add.s32 	%r182, %r181, %r180;
	min.s32 	%r183, %r171, %r182;
	ld.shared.u32 	%r184, [%r31+8236];
	add.s32 	%r185, %r181, %r184;
	min.s32 	%r186, %r174, %r185;
	ld.shared.u32 	%r187, [%r39+2944];
	add.s32 	%r188, %r187, %r180;
	min.s32 	%r189, %r177, %r188;
	add.s32 	%r190, %r184, %r187;
	min.s32 	%r191, %r179, %r190;
	ld.shared.u32 	%r192, [%r31+48];
	ld.shared.u32 	%r193, [%r39+3072];
	add.s32 	%r194, %r193, %r192;
	min.s32 	%r195, %r183, %r194;
	ld.shared.u32 	%r196, [%r31+8240];
	add.s32 	%r197, %r193, %r196;
	min.s32 	%r198, %r186, %r197;
	ld.shared.u32 	%r199, [%r39+3200];
	add.s32 	%r200, %r199, %r192;
	min.s32 	%r201, %r189, %r200;
	add.s32 	%r202, %r196, %r199;
	min.s32 	%r203, %r191, %r202;
	ld.shared.u32 	%r204, [%r31+52];
	ld.shared.u32 	%r205, [%r39+3328];
	add.s32 	%r206, %r205, %r204;
	min.s32 	%r207, %r195, %r206;
	ld.shared.u32 	%r208, [%r31+8244];
	add.s32 	%r209, %r205, %r208;
	min.s32 	%r210, %r198, %r209;
	ld.shared.u32 	%r211, [%r39+3456];
	add.s32 	%r212, %r211, %r204;
	min.s32 	%r213, %r201, %r212;
	add.s32 	%r214, %r208, %r211;
	min.s32 	%r215, %r203, %r214;
	ld.shared.u32 	%r216, [%r31+56];
	ld.shared.u32 	%r217, [%r39+3584];
	add.s32 	%r218, %r217, %r216;
	min.s32 	%r219, %r207, %r218;
	ld.shared.u32 	%r220, [%r31+8248];
	add.s32 	%r221, %r217, %r220;
	min.s32 	%r222, %r210, %r221;
	ld.shared.u32 	%r223, [%r39+3712];
	add.s32 	%r224, %r223, %r216;
	min.s32 	%r225, %r213, %r224;
	add.s32 	%r226, %r220, %r223;
	min.s32 	%r227, %r215, %r226;
	ld.shared.u32 	%r228, [%r31+60];
	ld.shared.u32 	%r229, [%r39+3840];
	add.s32 	%r230, %r229, %r228;
	min.s32 	%r231, %r219, %r230;
	ld.shared.u32 	%r232, [%r31+8252];
	add.s32 	%r233, %r229, %r232;
	min.s32 	%r234, %r222, %r233;
	ld.shared.u32 	%r235, [%r39+3968];
	add.s32 	%r236, %r235, %r228;
	min.s32 	%r237, %r225, %r236;
	add.s32 	%r238, %r232, %r235;
	min.s32 	%r239, %r227, %r238;
	ld.shared.u32 	%r240, [%r31+64];
	ld.shared.u32 	%r241, [%r39+4096];
	add.s32 	%r242, %r241, %r240;
	min.s32 	%r243, %r231, %r242;
	ld.shared.u32 	%r244, [%r31+8256];
	add.s32 	%r245, %r241, %r244;
	min.s32 	%r246, %r234, %r245;
	ld.shared.u32 	%r247, [%r39+4224];
	add.s32 	%r248, %r247, %r240;
	min.s32 	%r249, %r237, %r248;
	add.s32 	%r250, %r244, %r247;
	min.s32 	%r251, %r239, %r250;
	ld.shared.u32 	%r252, [%r31+68];
	ld.shared.u32 	%r253, [%r39+4352];
	add.s32 	%r254, %r253, %r252;
	min.s32 	%r255, %r243, %r254;
	ld.shared.u32 	%r256, [%r31+8260];
	add.s32 	%r257, %r253, %r256;
	min.s32 	%r258, %r246, %r257;
	ld.shared.u32 	%r259, [%r39+4480];
	add.s32 	%r260, %r259, %r252;
	min.s32 	%r261, %r249, %r260;
	add.s32 	%r262, %r256, %r259;
	min.s32 	%r263, %r251, %r262;
	ld.shared.u32 	%r264, [%r31+72];
	ld.shared.u32 	%r265, [%r39+4608];
	add.s32 	%r266, %r265, %r264;
	min.s32 	%r267, %r255, %r266;
	ld.shared.u32 	%r268, [%r31+8264];
	add.s32 	%r269, %r265, %r268;
	min.s32 	%r270, %r258, %r269;
	ld.shared.u32 	%r271, [%r39+4736];
	add.s32 	%r272, %r271, %r264;
	min.s32 	%r273, %r261, %r272;
	add.s32 	%r274, %r268, %r271;
	min.s32 	%r275, %r263, %r274;
	ld.shared.u32 	%r276, [%r31+76];
	ld.shared.u32 	%r277, [%r39+4864];
	add.s32 	%r278, %r277, %r276;
	min.s32 	%r279, %r267, %r278;
	ld.shared.u32 	%r280, [%r31+8268];
	add.s32 	%r281, %r277, %r280;
	min.s32 	%r282, %r270, %r281;
	ld.shared.u32 	%r283, [%r39+4992];
	add.s32 	%r284, %r283, %r276;
	min.s32 	%r285, %r273, %r284;
	add.s32 	%r286, %r280, %r283;
	min.s32 	%r287, %r275, %r286;
	ld.shared.u32 	%r288, [%r31+80];
	ld.shared.u32 	%r289, [%r39+5120];
	add.s32 	%r290, %r289, %r288;
	min.s32 	%r291, %r279, %r290;
	ld.shared.u32 	%r292, [%r31+8272];
	add.s32 	%r293, %r289, %r292;
	min.s32 	%r294, %r282, %r293;
	ld.shared.u32 	%r295, [%r39+5248];
	add.s32 	%r296, %r295, %r288;
	min.s32 	%r297, %r285, %r296;
	add.s32 	%r298, %r292, %r295;
	min.s32 	%r299, %r287, %r298;
	ld.shared.u32 	%r300, [%r31+84];
	ld.shared.u32 	%r301, [%r39+5376];
	add.s32 	%r302, %r301, %r300;
	min.s32 	%r303, %r291, %r302;
	ld.shared.u32 	%r304, [%r31+8276];
	add.s32 	%r305, %r301, %r304;
	min.s32 	%r306, %r294, %r305;
	ld.shared.u32 	%r307, [%r39+5504];
	add.s32 	%r308, %r307, %r300;
	min.s32 	%r309, %r297, %r308;
	add.s32 	%r310, %r304, %r307;
	min.s32 	%r311, %r299, %r310;
	ld.shared.u32 	%r312, [%r31+88];
	ld.shared.u32 	%r313, [%r39+5632];
	add.s32 	%r314, %r313, %r312;
	min.s32 	%r315, %r303, %r314;
	ld.shared.u32 	%r316, [%r31+8280];
	add.s32 	%r317, %r313, %r316;
	min.s32 	%r318, %r306, %r317;
	ld.shared.u32 	%r319, [%r39+5760];
	add.s32 	%r320, %r319, %r312;
	min.s32 	%r321, %r309, %r320;
	add.s32 	%r322, %r316, %r319;
	min.s32 	%r323, %r311, %r322;
	ld.shared.u32 	%r324, [%r31+92];
	ld.shared.u32 	%r325, [%r39+5888];
	add.s32 	%r326, %r325, %r324;
	min.s32 	%r327, %r315, %r326;
	ld.shared.u32 	%r328, [%r31+8284];
	add.s32 	%r329, %r325, %r328;
	min.s32 	%r330, %r318, %r329;
	ld.shared.u32 	%r331, [%r39+6016];
	add.s32 	%r332, %r331, %r324;
	min.s32 	%r333, %r321, %r332;
	add.s32 	%r334, %r328, %r331;
	min.s32 	%r335, %r323, %r334;
	ld.shared.u32 	%r336, [%r31+96];
	ld.shared.u32 	%r337, [%r39+6144];
	add.s32 	%r338, %r337, %r336;
	min.s32 	%r339, %r327, %r338;
	ld.shared.u32 	%r340, [%r31+8288];
	add.s32 	%r341, %r337, %r340;
	min.s32 	%r342, %r330, %r341;
	ld.shared.u32 	%r343, [%r39+6272];
	add.s32 	%r344, %r343, %r336;
	min.s32 	%r345, %r333, %r344;
	add.s32 	%r346, %r340, %r343;
	min.s32 	%r347, %r335, %r346;
	ld.shared.u32 	%r348, [%r31+100];
	ld.shared.u32 	%r349, [%r39+6400];
	add.s32 	%r350, %r349, %r348;
	min.s32 	%r351, %r339, %r350;
	ld.shared.u32 	%r352, [%r31+8292];
	add.s32 	%r353, %r349, %r352;
	min.s32 	%r354, %r342, %r353;
	ld.shared.u32 	%r355, [%r39+6528];
	add.s32 	%r356, %r355, %r348;
	min.s32 	%r357, %r345, %r356;
	add.s32 	%r358, %r352, %r355;
	min.s32 	%r359, %r347, %r358;
	ld.shared.u32 	%r360, [%r31+104];
	ld.shared.u32 	%r361, [%r39+6656];
	add.s32 	%r362, %r361, %r360;
	min.s32 	%r363, %r351, %r362;
	ld.shared.u32 	%r364, [%r31+8296];
	add.s32 	%r365, %r361, %r364;
	min.s32 	%r366, %r354, %r365;
	ld.shared.u32 	%r367, [%r39+6784];
	add.s32 	%r368, %r367, %r360;
	min.s32 	%r369, %r357, %r368;
	add.s32 	%r370, %r364, %r367;
	min.s32 	%r371, %r359, %r370;
	ld.shared.u32 	%r372, [%r31+108];
	ld.shared.u32 	%r373, [%r39+6912];
	add.s32 	%r374, %r373, %r372;
	min.s32 	%r375, %r363, %r374;
	ld.shared.u32 	%r376, [%r31+8300];
	add.s32 	%r377, %r373, %r376;
	min.s32 	%r378, %r366, %r377;
	ld.shared.u32 	%r379, [%r39+7040];
	add.s32 	%r380, %r379, %r372;
	min.s32 	%r381, %r369, %r380;
	add.s32 	%r382, %r376, %r379;
	min.s32 	%r383, %r371, %r382;
	ld.shared.u32 	%r384, [%r31+112];
	ld.shared.u32 	%r385, [%r39+7168];
	add.s32 	%r386, %r385, %r384;
	min.s32 	%r387, %r375, %r386;
	ld.shared.u32 	%r388, [%r31+8304];
	add.s32 	%r389, %r385, %r388;
	min.s32 	%r390, %r378, %r389;
	ld.shared.u32 	%r391, [%r39+7296];
	add.s32 	%r392, %r391, %r384;
	min.s32 	%r393, %r381, %r392;
	add.s32 	%r394, %r388, %r391;
	min.s32 	%r395, %r383, %r394;
	ld.shared.u32 	%r396, [%r31+116];
	ld.shared.u32 	%r397, [%r39+7424];
	add.s32 	%r398, %r397, %r396;
	min.s32 	%r399, %r387, %r398;
	ld.shared.u32 	%r400, [%r31+8308];
	add.s32 	%r401, %r397, %r400;
	min.s32 	%r402, %r390, %r401;
	ld.shared.u32 	%r403, [%r39+7552];
	add.s32 	%r404, %r403, %r396;
	min.s32 	%r405, %r393, %r404;
	add.s32 	%r406, %r400, %r403;
	min.s32 	%r407, %r395, %r406;
	ld.shared.u32 	%r408, [%r31+120];
	ld.shared.u32 	%r409, [%r39+7680];
	add.s32 	%r410, %r409, %r408;
	min.s32 	%r411, %r399, %r410;
	ld.shared.u32 	%r412, [%r31+8312];
	add.s32 	%r413, %r409, %r412;
	min.s32 	%r414, %r402, %r413;
	ld.shared.u32 	%r415, [%r39+7808];
	add.s32 	%r416, %r415, %r408;
	min.s32 	%r417, %r405, %r416;
	add.s32 	%r418, %r412, %r415;
	min.s32 	%r419, %r407, %r418;
	ld.shared.u32 	%r420, [%r31+124];
	ld.shared.u32 	%r421, [%r39+7936];
	add.s32 	%r422, %r421, %r420;
	min.s32 	%r423, %r411, %r422;
	ld.shared.u32 	%r424, [%r31+8316];
	add.s32 	%r425, %r421, %r424;
	min.s32 	%r426, %r414, %r425;
	ld.shared.u32 	%r427, [%r39+8064];
	add.s32 	%r428, %r427, %r420;
	min.s32 	%r429, %r417, %r428;
	add.s32 	%r430, %r424, %r427;
	min.s32 	%r431, %r419, %r430;
	ld.shared.u32 	%r432, [%r31+128];
	ld.shared.u32 	%r433, [%r39+8192];
	add.s32 	%r434, %r433, %r432;
	min.s32 	%r435, %r423, %r434;
	ld.shared.u32 	%r436, [%r31+8320];
	add.s32 	%r437, %r433, %r436;
	min.s32 	%r438, %r426, %r437;
	ld.shared.u32 	%r439, [%r39+8320];
	add.s32 	%r440, %r439, %r432;
	min.s32 	%r441, %r429, %r440;
	add.s32 	%r442, %r436, %r439;
	min.s32 	%r443, %r431, %r442;
	ld.shared.u32 	%r444, [%r31+132];
	ld.shared.u32 	%r445, [%r39+8448];
	add.s32 	%r446, %r445, %r444;
	min.s32 	%r447, %r435, %r446;
	ld.shared.u32 	%r448, [%r31+8324];
	add.s32 	%r449, %r445, %r448;
	min.s32 	%r450, %r438, %r449;
	ld.shared.u32 	%r451, [%r39+8576];
	add.s32 	%r452, %r451, %r444;
	min.s32 	%r453, %r441, %r452;
	add.s32 	%r454, %r448, %r451;
	min.s32 	%r455, %r443, %r454;
	ld.shared.u32 	%r456, [%r31+136];
	ld.shared.u32 	%r457, [%r39+8704];
	add.s32 	%r458, %r457, %r456;
	min.s32 	%r459, %r447, %r458;
	ld.shared.u32 	%r460, [%r31+8328];
	add.s32 	%r461, %r457, %r460;
	min.s32 	%r462, %r450, %r461;
	ld.shared.u32 	%r463, [%r39+8832];
	add.s32 	%r464, %r463, %r456;
	min.s32 	%r465, %r453, %r464;
	add.s32 	%r466, %r460, %r463;
	min.s32 	%r467, %r455, %r466;
	ld.shared.u32 	%r468, [%r31+140];
	ld.shared.u32 	%r469, [%r39+8960];
	add.s32 	%r470, %r469, %r468;
	min.s32 	%r471, %r459, %r470;
	ld.shared.u32 	%r472, [%r31+8332];
	add.s32 	%r473, %r469, %r472;
	min.s32 	%r474, %r462, %r473;
	ld.shared.u32 	%r475, [%r39+9088];
	add.s32 	%r476, %r475, %r468;
	min.s32 	%r477, %r465, %r476;
	add.s32 	%r478, %r472, %r475;
	min.s32 	%r479, %r467, %r478;
	ld.shared.u32 	%r480, [%r31+144];
	ld.shared.u32 	%r481, [%r39+9216];
	add.s32 	%r482, %r481, %r480;
	min.s32 	%r483, %r471, %r482;
	ld.shared.u32 	%r484, [%r31+8336];
	add.s32 	%r485, %r481, %r484;
	min.s32 	%r486, %r474, %r485;
	ld.shared.u32 	%r487, [%r39+9344];
	add.s32 	%r488, %r487, %r480;
	min.s32 	%r489, %r477, %r488;
	add.s32 	%r490, %r484, %r487;
	min.s32 	%r491, %r479, %r490;
	ld.shared.u32 	%r492, [%r31+148];
	ld.shared.u32 	%r493, [%r39+9472];
	add.s32 	%r494, %r493, %r492;
	min.s32 	%r495, %r483, %r494;
	ld.shared.u32 	%r496, [%r31+8340];
	add.s32 	%r497, %r493, %r496;
	min.s32 	%r498, %r486, %r497;
	ld.shared.u32 	%r499, [%r39+9600];
	add.s32 	%r500, %r499, %r492;
	min.s32 	%r501, %r489, %r500;
	add.s32 	%r502, %r496, %r499;
	min.s32 	%r503, %r491, %r502;
	ld.shared.u32 	%r504, [%r31+152];
	ld.shared.u32 	%r505, [%r39+9728];
	add.s32 	%r506, %r505, %r504;
	min.s32 	%r507, %r495, %r506;
	ld.shared.u32 	%r508, [%r31+8344];
	add.s32 	%r509, %r505, %r508;
	min.s32 	%r510, %r498, %r509;
	ld.shared.u32 	%r511, [%r39+9856];
	add.s32 	%r512, %r511, %r504;
	min.s32 	%r513, %r501, %r512;
	add.s32 	%r514, %r508, %r511;
	min.s32 	%r515, %r503, %r514;
	ld.shared.u32 	%r516, [%r31+156];
	ld.shared.u32 	%r517, [%r39+9984];
	add.s32 	%r518, %r517, %r516;
	min.s32 	%r519, %r507, %r518;
	ld.shared.u32 	%r520, [%r31+8348];
	add.s32 	%r521, %r517, %r520;
	min.s32 	%r522, %r510, %r521;
	ld.shared.u32 	%r523, [%r39+10112];
	add.s32 	%r524, %r523, %r516;
	min.s32 	%r525, %r513, %r524;
	add.s32 	%r526, %r520, %r523;
	min.s32 	%r527, %r515, %r526;
	ld.shared.u32 	%r528, [%r31+160];
	ld.shared.u32 	%r529, [%r39+10240];
	add.s32 	%r530, %r529, %r528;
	min.s32 	%r531, %r519, %r530;
	ld.shared.u32 	%r532, [%r31+8352];
	add.s32 	%r533, %r529, %r532;
	min.s32 	%r534, %r522, %r533;
	ld.shared.u32 	%r535, [%r39+10368];
	add.s32 	%r536, %r535, %r528;
	min.s32 	%r537, %r525, %r536;
	add.s32 	%r538, %r532, %r535;
	min.s32 	%r539, %r527, %r538;
	ld.shared.u32 	%r540, [%r31+164];
	ld.shared.u32 	%r541, [%r39+10496];
	add.s32 	%r542, %r541, %r540;
	min.s32 	%r543, %r531, %r542;
	ld.shared.u32 	%r544, [%r31+8356];
	add.s32 	%r545, %r541, %r544;
	min.s32 	%r546, %r534, %r545;
	ld.shared.u32 	%r547, [%r39+10624];
	add.s32 	%r548, %r547, %r540;
	min.s32 	%r549, %r537, %r548;
	add.s32 	%r550, %r544, %r547;
	min.s32 	%r551, %r539, %r550;
	ld.shared.u32 	%r552, [%r31+168];
	ld.shared.u32 	%r553, [%r39+10752];
	add.s32 	%r554, %r553, %r552;
	min.s32 	%r555, %r543, %r554;
	ld.shared.u32 	%r556, [%r31+8360];
	add.s32 	%r557, %r553, %r556;
	min.s32 	%r558, %r546, %r557;
	ld.shared.u32 	%r559, [%r39+10880];
	add.s32 	%r560, %r559, %r552;
	min.s32 	%r561, %r549, %r560;
	add.s32 	%r562, %r556, %r559;
	min.s32 	%r563, %r551, %r562;
	ld.shared.u32 	%r564, [%r31+172];
	ld.shared.u32 	%r565, [%r39+11008];
	add.s32 	%r566, %r565, %r564;
	min.s32 	%r567, %r555, %r566;
	ld.shared.u32 	%r568, [%r31+8364];
	add.s32 	%r569, %r565, %r568;
	min.s32 	%r570, %r558, %r569;
	ld.shared.u32 	%r571, [%r39+11136];
	add.s32 	%r572, %r571, %r564;
	min.s32 	%r573, %r561, %r572;
	add.s32 	%r574, %r568, %r571;
	min.s32 	%r575, %r563, %r574;
	ld.shared.u32 	%r576, [%r31+176];
	ld.shared.u32 	%r577, [%r39+11264];
	add.s32 	%r578, %r577, %r576;
	min.s32 	%r579, %r567, %r578;
	ld.shared.u32 	%r580, [%r31+8368];
	add.s32 	%r581, %r577, %r580;
	min.s32 	%r582, %r570, %r581;
	ld.shared.u32 	%r583, [%r39+11392];
	add.s32 	%r584, %r583, %r576;
	min.s32 	%r585, %r573, %r584;
	add.s32 	%r586, %r580, %r583;
	min.s32 	%r587, %r575, %r586;
	ld.shared.u32 	%r588, [%r31+180];
	ld.shared.u32 	%r589, [%r39+11520];
	add.s32 	%r590, %r589, %r588;
	min.s32 	%r591, %r579, %r590;
	ld.shared.u32 	%r592, [%r31+8372];
	add.s32 	%r593, %r589, %r592;
	min.s32 	%r594, %r582, %r593;
	ld.shared.u32 	%r595, [%r39+11648];
	add.s32 	%r596, %r595, %r588;
	min.s32 	%r597, %r585, %r596;
	add.s32 	%r598, %r592, %r595;
	min.s32 	%r599, %r587, %r598;
	ld.shared.u32 	%r600, [%r31+184];
	ld.shared.u32 	%r601, [%r39+11776];
	add.s32 	%r602, %r601, %r600;
	min.s32 	%r603, %r591, %r602;
	ld.shared.u32 	%r604, [%r31+8376];
	add.s32 	%r605, %r601, %r604;
	min.s32 	%r606, %r594, %r605;
	ld.shared.u32 	%r607, [%r39+11904];
	add.s32 	%r608, %r607, %r600;
	min.s32 	%r609, %r597, %r608;
	add.s32 	%r610, %r604, %r607;
	min.s32 	%r611, %r599, %r610;
	ld.shared.u32 	%r612, [%r31+188];
	ld.shared.u32 	%r613, [%r39+12032];
	add.s32 	%r614, %r613, %r612;
	min.s32 	%r615, %r603, %r614;
	ld.shared.u32 	%r616, [%r31+8380];
	add.s32 	%r617, %r613, %r616;
	min.s32 	%r618, %r606, %r617;
	ld.shared.u32 	%r619, [%r39+12160];
	add.s32 	%r620, %r619, %r612;
	min.s32 	%r621, %r609, %r620;
	add.s32 	%r622, %r616, %r619;
	min.s32 	%r623, %r611, %r622;
	ld.shared.u32 	%r624, [%r31+192];
	ld.shared.u32 	%r625, [%r39+12288];
	add.s32 	%r626, %r625, %r624;
	min.s32 	%r627, %r615, %r626;
	ld.shared.u32 	%r628, [%r31+8384];
	add.s32 	%r629, %r625, %r628;
	min.s32 	%r630, %r618, %r629;
	ld.shared.u32 	%r631, [%r39+12416];
	add.s32 	%r632, %r631, %r624;
	min.s32 	%r633, %r621, %r632;
	add.s32 	%r634, %r628, %r631;
	min.s32 	%r635, %r623, %r634;
	ld.shared.u32 	%r636, [%r31+196];
	ld.shared.u32 	%r637, [%r39+12544];
	add.s32 	%r638, %r637, %r636;
	min.s32 	%r639, %r627, %r638;
	ld.shared.u32 	%r640, [%r31+8388];
	add.s32 	%r641, %r637, %r640;
	min.s32 	%r642, %r630, %r641;
	ld.shared.u32 	%r643, [%r39+12672];
	add.s32 	%r644, %r643, %r636;
	min.s32 	%r645, %r633, %r644;
	add.s32 	%r646, %r640, %r643;
	min.s32 	%r647, %r635, %r646;
	ld.shared.u32 	%r648, [%r31+200];
	ld.shared.u32 	%r649, [%r39+12800];
	add.s32 	%r650, %r649, %r648;
	min.s32 	%r651, %r639, %r650;
	ld.shared.u32 	%r652, [%r31+8392];
	add.s32 	%r653, %r649, %r652;
	min.s32 	%r654, %r642, %r653;
	ld.shared.u32 	%r655, [%r39+12928];
	add.s32 	%r656, %r655, %r648;
	min.s32 	%r657, %r645, %r656;
	add.s32 	%r658, %r652, %r655;
	min.s32 	%r659, %r647, %r658;
	ld.shared.u32 	%r660, [%r31+204];
	ld.shared.u32 	%r661, [%r39+13056];
	add.s32 	%r662, %r661, %r660;
	min.s32 	%r663, %r651, %r662;
	ld.shared.u32 	%r664, [%r31+8396];
	add.s32 	%r665, %r661, %r664;
	min.s32 	%r666, %r654, %r665;
	ld.shared.u32 	%r667, [%r39+13184];
	add.s32 	%r668, %r667, %r660;
	min.s32 	%r669, %r657, %r668;
	add.s32 	%r670, %r664, %r667;
	min.s32 	%r671, %r659, %r670;
	ld.shared.u32 	%r672, [%r31+208];
	ld.shared.u32 	%r673, [%r39+13312];
	add.s32 	%r674, %r673, %r672;
	min.s32 	%r675, %r663, %r674;
	ld.shared.u32 	%r676, [%r31+8400];
	add.s32 	%r677, %r673, %r676;
	min.s32 	%r678, %r666, %r677;
	ld.shared.u32 	%r679, [%r39+13440];
	add.s32 	%r680, %r679, %r672;
	min.s32 	%r681, %r669, %r680;
	add.s32 	%r682, %r676, %r679;
	min.s32 	%r683, %r671, %r682;
	ld.shared.u32 	%r684, [%r31+212];
	ld.shared.u32 	%r685, [%r39+13568];
	add.s32 	%r686, %r685, %r684;
	min.s32 	%r687, %r675, %r686;
	ld.shared.u32 	%r688, [%r31+8404];
	add.s32 	%r689, %r685, %r688;
	min.s32 	%r690, %r678, %r689;
	ld.shared.u32 	%r691, [%r39+13696];
	add.s32 	%r692, %r691, %r684;
	min.s32 	%r693, %r681, %r692;
	add.s32 	%r694, %r688, %r691;
	min.s32 	%r695, %r683, %r694;
	ld.shared.u32 	%r696, [%r31+216];
	ld.shared.u32 	%r697, [%r39+13824];
	add.s32 	%r698, %r697, %r696;
	min.s32 	%r699, %r687, %r698;
	ld.shared.u32 	%r700, [%r31+8408];
	add.s32 	%r701, %r697, %r700;
	min.s32 	%r702, %r690, %r701;
	ld.shared.u32 	%r703, [%r39+13952];
	add.s32 	%r704, %r703, %r696;
	min.s32 	%r705, %r693, %r704;
	add.s32 	%r706, %r700, %r703;
	min.s32 	%r707, %r695, %r706;
	ld.shared.u32 	%r708, [%r31+220];
	ld.shared.u32 	%r709, [%r39+14080];
	add.s32 	%r710, %r709, %r708;
	min.s32 	%r711, %r699, %r710;
	ld.shared.u32 	%r712, [%r31+8412];
	add.s32 	%r713, %r709, %r712;
	min.s32 	%r714, %r702, %r713;
	ld.shared.u32 	%r715, [%r39+14208];
	add.s32 	%r716, %r715, %r708;
	min.s32 	%r717, %r705, %r716;
	add.s32 	%r718, %r712, %r715;
	min.s32 	%r719, %r707, %r718;
	ld.shared.u32 	%r720, [%r31+224];
	ld.shared.u32 	%r721, [%r39+14336];
	add.s32 	%r722, %r721, %r720;
	min.s32 	%r723, %r711, %r722;
	ld.shared.u32 	%r724, [%r31+8416];
	add.s32 	%r725, %r721, %r724;
	min.s32 	%r726, %r714, %r725;
	ld.shared.u32 	%r727, [%r39+14464];
	add.s32 	%r728, %r727, %r720;
	min.s32 	%r729, %r717, %r728;
	add.s32 	%r730, %r724, %r727;
	min.s32 	%r731, %r719, %r730;
	ld.shared.u32 	%r732, [%r31+228];
	ld.shared.u32 	%r733, [%r39+14592];
	add.s32 	%r734, %r733, %r732;
	min.s32 	%r735, %r723, %r734;
	ld.shared.u32 	%r736, [%r31+8420];
	add.s32 	%r737, %r733, %r736;
	min.s32 	%r738, %r726, %r737;
	ld.shared.u32 	%r739, [%r39+14720];
	add.s32 	%r740, %r739, %r732;
	min.s32 	%r741, %r729, %r740;
	add.s32 	%r742, %r736, %r739;
	min.s32 	%r743, %r731, %r742;
	ld.shared.u32 	%r744, [%r31+232];
	ld.shared.u32 	%r745, [%r39+14848];
	add.s32 	%r746, %r745, %r744;
	min.s32 	%r747, %r735, %r746;
	ld.shared.u32 	%r748, [%r31+8424];
	add.s32 	%r749, %r745, %r748;
	min.s32 	%r750, %r738, %r749;
	ld.shared.u32 	%r751, [%r39+14976];
	add.s32 	%r752, %r751, %r744;
	min.s32 	%r753, %r741, %r752;
	add.s32 	%r754, %r748, %r751;
	min.s32 	%r755, %r743, %r754;
	ld.shared.u32 	%r756, [%r31+236];
	ld.shared.u32 	%r757, [%r39+15104];
	add.s32 	%r758, %r757, %r756;
	min.s32 	%r759, %r747, %r758;
	ld.shared.u32 	%r760, [%r31+8428];
	add.s32 	%r761, %r757, %r760;
	min.s32 	%r762, %r750, %r761;
	ld.shared.u32 	%r763, [%r39+15232];
	add.s32 	%r764, %r763, %r756;
	min.s32 	%r765, %r753, %r764;
	add.s32 	%r766, %r760, %r763;
	min.s32 	%r767, %r755, %r766;
	ld.shared.u32 	%r768, [%r31+240];
	ld.shared.u32 	%r769, [%r39+15360];
	add.s32 	%r770, %r769, %r768;
	min.s32 	%r771, %r759, %r770;
	ld.shared.u32 	%r772, [%r31+8432];
	add.s32 	%r773, %r769, %r772;
	min.s32 	%r774, %r762, %r773;
	ld.shared.u32 	%r775, [%r39+15488];
	add.s32 	%r776, %r775, %r768;
	min.s32 	%r777, %r765, %r776;
	add.s32 	%r778, %r772, %r775;
	min.s32 	%r779, %r767, %r778;
	ld.shared.u32 	%r780, [%r31+244];
	ld.shared.u32 	%r781, [%r39+15616];
	add.s32 	%r782, %r781, %r780;
	min.s32 	%r783, %r771, %r782;
	ld.shared.u32 	%r784, [%r31+8436];
	add.s32 	%r785, %r781, %r784;
	min.s32 	%r786, %r774, %r785;
	ld.shared.u32 	%r787, [%r39+15744];
	add.s32 	%r788, %r787, %r780;
	min.s32 	%r789, %r777, %r788;
	add.s32 	%r790, %r784, %r787;
	min.s32 	%r791, %r779, %r790;
	ld.shared.u32 	%r792, [%r31+248];
	ld.shared.u32 	%r793, [%r39+15872];
	add.s32 	%r794, %r793, %r792;
	min.s32 	%r795, %r783, %r794;
	ld.shared.u32 	%r796, [%r31+8440];
	add.s32 	%r797, %r793, %r796;
	min.s32 	%r798, %r786, %r797;
	ld.shared.u32 	%r799, [%r39+16000];
	add.s32 	%r800, %r799, %r792;
	min.s32 	%r801, %r789, %r800;
	add.s32 	%r802, %r796, %r799;
	min.s32 	%r803, %r791, %r802;
	ld.shared.u32 	%r804, [%r31+252];
	ld.shared.u32 	%r805, [%r39+16128];
	add.s32 	%r806, %r805, %r804;
	min.s32 	%r807, %r795, %r806;
	ld.shared.u32 	%r808, [%r31+8444];
	add.s32 	%r809, %r805, %r808;
	min.s32 	%r810, %r798, %r809;
	ld.shared.u32 	%r811, [%r39+16256];
	add.s32 	%r812, %r811, %r804;
	min.s32 	%r813, %r801, %r812;
	add.s32 	%r814, %r808, %r811;
	min.s32 	%r815, %r803, %r814;
	st.shared.u32 	[%r23], %r807;
	st.shared.u32 	[%r23+8192], %r810;
	st.shared.u32 	[%r23+128], %r813;
	st.shared.u32 	[%r23+8320], %r815;
	st.global.u32 	[%rd4], %r807;
	st.global.u32 	[%rd6], %r810;
	st.global.u32 	[%rd4+128], %r813;
	st.global.u32 	[%rd6+128], %r815;
$L__BB2_2:
	ret;

}


// ===== COMPILED SASS (sm_100) =====

	.target	sm_100

	.elftype	@"ET_EXEC"


//--------------------- .note.nv.tkinfo           --------------------------
	.section	.note.nv.tkinfo,"",@"SHT_NOTE"
	.sectionflags	@"SHF_NOTE_NV_TKINFO"
	.tkinfo
        /*0018*/ 	.word	0x00000002
        /*0030*/ 	.string	""
        /*0030*/ 	.string	"ptxas"
        /*0030*/ 	.string	"Cuda compilation tools, release 13.0, V13.0.88"
        /*0030*/ 	.string	"Build cuda_13.0.r13.0/compiler.36424714_0"
        /*0030*/ 	.string	"-arch sm_100 -m 64 "



//--------------------- .note.nv.cuinfo           --------------------------
	.section	.note.nv.cuinfo,"",@"SHT_NOTE"
	.sectionflags	@"SHF_NOTE_NV_CUINFO"
        /*0018*/ 	.short	0x0002
        /*001a*/ 	.short	0x0064
        /*001c*/ 	.short	0x0082
	.zero		2


//--------------------- .nv.info                  --------------------------
	.section	.nv.info,"",@"SHT_CUDA_INFO"
	.align	4


	//----- nvinfo : EIATTR_REGCOUNT
	.align		4
        /*0000*/ 	.byte	0x04, 0x2f
        /*0002*/ 	.short	(.L_1 - .L_0)
	.align		4
.L_0:
        /*0004*/ 	.word	index@(_Z10cal_phase1iPiii)
        /*0008*/ 	.word	0x00000020


	//----- nvinfo : EIATTR_FRAME_SIZE
	.align		4
.L_1:
        /*000c*/ 	.byte	0x04, 0x11
        /*000e*/ 	.short	(.L_3 - .L_2)
	.align		4
.L_2:
        /*0010*/ 	.word	index@(_Z10cal_phase1iPiii)
        /*0014*/ 	.word	0x00000000


	//----- nvinfo : EIATTR_REGCOUNT
	.align		4
.L_3:
        /*0018*/ 	.byte	0x04, 0x2f
        /*001a*/ 	.short	(.L_5 - .L_4)
	.align		4
.L_4:
        /*001c*/ 	.word	index@(_Z10cal_phase2iPiii)
        /*0020*/ 	.word	0x00000020


	//----- nvinfo : EIATTR_FRAME_SIZE
	.align		4
.L_5:
        /*0024*/ 	.byte	0x04, 0x11
        /*0026*/ 	.short	(.L_7 - .L_6)
	.align		4
.L_6:
        /*0028*/ 	.word	index@(_Z10cal_phase2iPiii)
        /*002c*/ 	.word	0x00000000


	//----- nvinfo : EIATTR_REGCOUNT
	.align		4
.L_7:
        /*0030*/ 	.byte	0x04, 0x2f
        /*0032*/ 	.short	(.L_9 - .L_8)
	.align		4
.L_8:
        /*0034*/ 	.word	index@(_Z10cal_phase3iPiii)
        /*0038*/ 	.word	0x00000020


	//----- nvinfo : EIATTR_FRAME_SIZE
	.align		4
.L_9:
        /*003c*/ 	.byte	0x04, 0x11
        /*003e*/ 	.short	(.L_11 - .L_10)
	.align		4
.L_10:
        /*0040*/ 	.word	index@(_Z10cal_phase3iPiii)
        /*0044*/ 	.word	0x00000000


	//----- nvinfo : EIATTR_MIN_STACK_SIZE
	.align		4
.L_11:
        /*0048*/ 	.byte	0x04, 0x12
        /*004a*/ 	.short	(.L_13 - .L_12)
	.align		4
.L_12:
        /*004c*/ 	.word	index@(_Z10cal_phase3iPiii)
        /*0050*/ 	.word	0x00000000


	//----- nvinfo : EIATTR_MIN_STACK_SIZE
	.align		4
.L_13:
        /*0054*/ 	.byte	0x04, 0x12
        /*0056*/ 	.short	(.L_15 - .L_14)
	.align		4
.L_14:
        /*0058*/ 	.word	index@(_Z10cal_phase2iPiii)
        /*005c*/ 	.word	0x00000000


	//----- nvinfo : EIATTR_MIN_STACK_SIZE
	.align		4
.L_15:
        /*0060*/ 	.byte	0x04, 0x12
        /*0062*/ 	.short	(.L_17 - .L_16)
	.align		4
.L_16:
        /*0064*/ 	.word	index@(_Z10cal_phase1iPiii)
        /*0068*/ 	.word	0x00000000
.L_17:


//--------------------- .nv.compat                --------------------------
	.section	.nv.compat,"",@"SHT_CUDA_COMPAT_INFO"
	.align	4
        /*0000*/ 	.byte	0x02, 0x09, 0x00, 0x00, 0x02, 0x02, 0x01, 0x00, 0x02, 0x05, 0x05, 0x00, 0x03, 0x07, 0x01, 0x01
        /*0010*/ 	.byte	0x02, 0x03, 0x00, 0x00, 0x02, 0x06, 0x01, 0x00, 0x04, 0x0b, 0x08, 0x00, 0x09, 0x00, 0x00, 0x00
        /*0020*/ 	.byte	0x00, 0x00, 0x00, 0x00


//--------------------- .nv.info._Z10cal_phase3iPiii --------------------------
	.section	.nv.info._Z10cal_phase3iPiii,"",@"SHT_CUDA_INFO"
	.sectionflags	@""
	.align	4


	//----- nvinfo : EIATTR_CUDA_API_VERSION
	.align		4
        /*0000*/ 	.byte	0x04, 0x37
        /*0002*/ 	.short	(.L_19 - .L_18)
.L_18:
        /*0004*/ 	.word	0x00000082


	//----- nvinfo : EIATTR_KPARAM_INFO
	.align		4
.L_19:
        /*0008*/ 	.byte	0x04, 0x17
        /*000a*/ 	.short	(.L_21 - .L_20)
.L_20:
        /*000c*/ 	.word	0x00000000
        /*0010*/ 	.short	0x0003
        /*0012*/ 	.short	0x0014
        /*0014*/ 	.byte	0x00, 0xf0, 0x11, 0x00


	//----- nvinfo : EIATTR_KPARAM_INFO
	.align		4
.L_21:
        /*0018*/ 	.byte	0x04, 0x17
        /*001a*/ 	.short	(.L_23 - .L_22)
.L_22:
        /*001c*/ 	.word	0x00000000
        /*0020*/ 	.short	0x0002
        /*0022*/ 	.short	0x0010
        /*0024*/ 	.byte	0x00, 0xf0, 0x11, 0x00


	//----- nvinfo : EIATTR_KPARAM_INFO
	.align		4
.L_23:
        /*0028*/ 	.byte	0x04, 0x17
        /*002a*/ 	.short	(.L_25 - .L_24)
.L_24:
        /*002c*/ 	.word	0x00000000
        /*0030*/ 	.short	0x0001
        /*0032*/ 	.short	0x0008
        /*0034*/ 	.byte	0x00, 0xf5, 0x21, 0x00


	//----- nvinfo : EIATTR_KPARAM_INFO
	.align		4
.L_25:
        /*0038*/ 	.byte	0x04, 0x17
        /*003a*/ 	.short	(.L_27 - .L_26)
.L_26:
        /*003c*/ 	.word	0x00000000
        /*0040*/ 	.short	0x0000
        /*0042*/ 	.short	0x0000
        /*0044*/ 	.byte	0x00, 0xf0, 0x11, 0x00


	//----- nvinfo : EIATTR_SPARSE_MMA_MASK
	.align		4
.L_27:
        /*0048*/ 	.byte	0x03, 0x50
        /*004a*/ 	.short	0x0000


	//----- nvinfo : EIATTR_MAXREG_COUNT
	.align		4
        /*004c*/ 	.byte	0x03, 0x1b
        /*004e*/ 	.short	0x00ff


	//----- nvinfo : EIATTR_NUM_BARRIERS
	.align		4
        /*0050*/ 	.byte	0x02, 0x4c
        /*0052*/ 	.byte	0x01
	.zero		1


	//----- nvinfo : EIATTR_MERCURY_ISA_VERSION
	.align		4
        /*0054*/ 	.byte	0x03, 0x5f
        /*0056*/ 	.short	0x0101


	//----- nvinfo : EIATTR_VRC_CTA_INIT_COUNT
	.align		4
        /*0058*/ 	.byte	0x02, 0x4a
	.zero		1
	.zero		1


	//----- nvinfo : EIATTR_EXIT_INSTR_OFFSETS
	.align		4
        /*005c*/ 	.byte	0x04, 0x1c
        /*005e*/ 	.short	(.L_29 - .L_28)


	//   ....[0]....
.L_28:
        /*0060*/ 	.word	0x00000070


	//   ....[1]....
        /*0064*/ 	.word	0x00001ed0


	//----- nvinfo : EIATTR_CBANK_PARAM_SIZE
	.align		4
.L_29:
        /*0068*/ 	.byte	0x03, 0x19
        /*006a*/ 	.short	0x0018


	//----- nvinfo : EIATTR_PARAM_CBANK
	.align		4
        /*006c*/ 	.byte	0x04, 0x0a
        /*006e*/ 	.short	(.L_31 - .L_30)
	.align		4
.L_30:
        /*0070*/ 	.word	index@(.nv.constant0._Z10cal_phase3iPiii)
        /*0074*/ 	.short	0x0380
        /*0076*/ 	.short	0x0018


	//----- nvinfo : EIATTR_SW_WAR
	.align		4
.L_31:
        /*0078*/ 	.byte	0x04, 0x36
        /*007a*/ 	.short	(.L_33 - .L_32)
.L_32:
        /*007c*/ 	.word	0x00000008
.L_33:


//--------------------- .nv.info._Z10cal_phase2iPiii --------------------------
	.section	.nv.info._Z10cal_phase2iPiii,"",@"SHT_CUDA_INFO"
	.sectionflags	@""
	.align	4


	//----- nvinfo : EIATTR_CUDA_API_VERSION
	.align		4
        /*0000*/ 	.byte	0x04, 0x37
        /*0002*/ 	.short	(.L_35 - .L_34)
.L_34:
        /*0004*/ 	.word	0x00000082


	//----- nvinfo : EIATTR_KPARAM_INFO
	.align		4
.L_35:
        /*0008*/ 	.byte	0x04, 0x17
        /*000a*/ 	.short	(.L_37 - .L_36)
.L_36:
        /*000c*/ 	.word	0x00000000
        /*0010*/ 	.short	0x0003
        /*0012*/ 	.short	0x0014
        /*0014*/ 	.byte	0x00, 0xf0, 0x11, 0x00


	//----- nvinfo : EIATTR_KPARAM_INFO
	.align		4
.L_37:
        /*0018*/ 	.byte	0x04, 0x17
        /*001a*/ 	.short	(.L_39 - .L_38)
.L_38:
        /*001c*/ 	.word	0x00000000
        /*0020*/ 	.short	0x0002
        /*0022*/ 	.short	0x0010
        /*0024*/ 	.byte	0x00, 0xf0, 0x11, 0x00


	//----- nvinfo : EIATTR_KPARAM_INFO
	.align		4
.L_39:
        /*0028*/ 	.byte	0x04, 0x17
        /*002a*/ 	.short	(.L_41 - .L_40)
.L_40:
        /*002c*/ 	.word	0x00000000
        /*0030*/ 	.short	0x0001
        /*0032*/ 	.short	0x0008
        /*0034*/ 	.byte	0x00, 0xf5, 0x21, 0x00


	//----- nvinfo : EIATTR_KPARAM_INFO
	.align		4
.L_41:
        /*0038*/ 	.byte	0x04, 0x17
        /*003a*/ 	.short	(.L_43 - .L_42)
.L_42:
        /*003c*/ 	.word	0x00000000
        /*0040*/ 	.short	0x0000
        /*0042*/ 	.short	0x0000
        /*0044*/ 	.byte	0x00, 0xf0, 0x11, 0x00


	//----- nvinfo : EIATTR_SPARSE_MMA_MASK
	.align		4
.L_43:
        /*0048*/ 	.byte	0x03, 0x50
        /*004a*/ 	.short	0x0000


	//----- nvinfo : EIATTR_MAXREG_COUNT
	.align		4
        /*004c*/ 	.byte	0x03, 0x1b
        /*004e*/ 	.short	0x00ff


	//----- nvinfo : EIATTR_NUM_BARRIERS
	.align		4
        /*0050*/ 	.byte	0x02, 0x4c
        /*0052*/ 	.byte	0x01
	.zero		1


	//----- nvinfo : EIATTR_MERCURY_ISA_VERSION
	.align		4
        /*0054*/ 	.byte	0x03, 0x5f
        /*0056*/ 	.short	0x0101


	//----- nvinfo : EIATTR_VRC_CTA_INIT_COUNT
	.align		4
        /*0058*/ 	.byte	0x02, 0x4a
	.zero		1
	.zero		1


	//----- nvinfo : EIATTR_EXIT_INSTR_OFFSETS
	.align		4
        /*005c*/ 	.byte	0x04, 0x1c
        /*005e*/ 	.short	(.L_45 - .L_44)


	//   ....[0]....
.L_44:
        /*0060*/ 	.word	0x00000040


	//   ....[1]....
        /*0064*/ 	.word	0x00006d30


	//----- nvinfo : EIATTR_CBANK_PARAM_SIZE
	.align		4
.L_45:
        /*0068*/ 	.byte	0x03, 0x19
        /*006a*/ 	.short	0x0018


	//----- nvinfo : EIATTR_PARAM_CBANK
	.align		4
        /*006c*/ 	.byte	0x04, 0x0a
        /*006e*/ 	.short	(.L_47 - .L_46)
	.align		4
.L_46:
        /*0070*/ 	.word	index@(.nv.constant0._Z10cal_phase2iPiii)
        /*0074*/ 	.short	0x0380
        /*0076*/ 	.short	0x0018


	//----- nvinfo : EIATTR_SW_WAR
	.align		4
.L_47:
        /*0078*/ 	.byte	0x04, 0x36
        /*007a*/ 	.short	(.L_49 - .L_48)
.L_48:
        /*007c*/ 	.word	0x00000008
.L_49:


//--------------------- .nv.info._Z10cal_phase1iPiii --------------------------
	.section	.nv.info._Z10cal_phase1iPiii,"",@"SHT_CUDA_INFO"
	.sectionflags	@""
	.align	4


	//----- nvinfo : EIATTR_CUDA_API_VERSION
	.align		4
        /*0000*/ 	.byte	0x04, 0x37
        /*0002*/ 	.short	(.L_51 - .L_50)
.L_50:
        /*0004*/ 	.word	0x00000082


	//----- nvinfo : EIATTR_KPARAM_INFO
	.align		4
.L_51:
        /*0008*/ 	.byte	0x04, 0x17
        /*000a*/ 	.short	(.L_53 - .L_52)
.L_52:
        /*000c*/ 	.word	0x00000000
        /*0010*/ 	.short	0x0003
        /*0012*/ 	.short	0x0014
        /*0014*/ 	.byte	0x00, 0xf0, 0x11, 0x00


	//----- nvinfo : EIATTR_KPARAM_INFO
	.align		4
.L_53:
        /*0018*/ 	.byte	0x04, 0x17
        /*001a*/ 	.short	(.L_55 - .L_54)
.L_54:
        /*001c*/ 	.word	0x00000000
        /*0020*/ 	.short	0x0002
        /*0022*/ 	.short	0x0010
        /*0024*/ 	.byte	0x00, 0xf0, 0x11, 0x00


	//----- nvinfo : EIATTR_KPARAM_INFO
	.align		4
.L_55:
        /*0028*/ 	.byte	0x04, 0x17
        /*002a*/ 	.short	(.L_57 - .L_56)
.L_56:
        /*002c*/ 	.word	0x00000000
        /*0030*/ 	.short	0x0001
        /*0032*/ 	.short	0x0008
        /*0034*/ 	.byte	0x00, 0xf5, 0x21, 0x00


	//----- nvinfo : EIATTR_KPARAM_INFO
	.align		4
.L_57:
        /*0038*/ 	.byte	0x04, 0x17
        /*003a*/ 	.short	(.L_59 - .L_58)
.L_58:
        /*003c*/ 	.word	0x00000000
        /*0040*/ 	.short	0x0000
        /*0042*/ 	.short	0x0000
        /*0044*/ 	.byte	0x00, 0xf0, 0x11, 0x00


	//----- nvinfo : EIATTR_SPARSE_MMA_MASK
	.align		4
.L_59:
        /*0048*/ 	.byte	0x03, 0x50
        /*004a*/ 	.short	0x0000


	//----- nvinfo : EIATTR_MAXREG_COUNT
	.align		4
        /*004c*/ 	.byte	0x03, 0x1b
        /*004e*/ 	.short	0x00ff


	//----- nvinfo : EIATTR_NUM_BARRIERS
	.align		4
        /*0050*/ 	.byte	0x02, 0x4c
        /*0052*/ 	.byte	0x01
	.zero		1


	//----- nvinfo : EIATTR_MERCURY_ISA_VERSION
	.align		4
        /*0054*/ 	.byte	0x03, 0x5f
        /*0056*/ 	.short	0x0101


	//----- nvinfo : EIATTR_VRC_CTA_INIT_COUNT
	.align		4
        /*0058*/ 	.byte	0x02, 0x4a
	.zero		1
	.zero		1


	//----- nvinfo : EIATTR_EXIT_INSTR_OFFSETS
	.align		4
        /*005c*/ 	.byte	0x04, 0x1c
        /*005e*/ 	.short	(.L_61 - .L_60)


	//   ....[0]....
.L_60:
        /*0060*/ 	.word	0x00004050


	//----- nvinfo : EIATTR_CBANK_PARAM_SIZE
	.align		4
.L_61:
        /*0064*/ 	.byte	0x03, 0x19
        /*0066*/ 	.short	0x0018


	//----- nvinfo : EIATTR_PARAM_CBANK
	.align		4
        /*0068*/ 	.byte	0x04, 0x0a
        /*006a*/ 	.short	(.L_63 - .L_62)
	.align		4
.L_62:
        /*006c*/ 	.word	index@(.nv.constant0._Z10cal_phase1iPiii)
        /*0070*/ 	.short	0x0380
        /*0072*/ 	.short	0x0018


	//----- nvinfo : EIATTR_SW_WAR
	.align		4
.L_63:
        /*0074*/ 	.byte	0x04, 0x36
        /*0076*/ 	.short	(.L_65 - .L_64)
.L_64:
        /*0078*/ 	.word	0x00000008
.L_65:


//--------------------- .nv.callgraph             --------------------------
	.section	.nv.callgraph,"",@"SHT_CUDA_CALLGRAPH"
	.align	4
	.sectionentsize	8
	.align		4
        /*0000*/ 	.word	0x00000000
	.align		4
        /*0004*/ 	.word	0xffffffff
	.align		4
        /*0008*/ 	.word	0x00000000
	.align		4
        /*000c*/ 	.word	0xfffffffe
	.align		4
        /*0010*/ 	.word	0x00000000
	.align		4
        /*0014*/ 	.word	0xfffffffd
	.align		4
        /*0018*/ 	.word	0x00000000
	.align		4
        /*001c*/ 	.word	0xfffffffc


//--------------------- .text._Z10cal_phase3iPiii --------------------------
	.section	.text._Z10cal_phase3iPiii,"ax",@progbits
	.align	128
        .global         _Z10cal_phase3iPiii
        .type           _Z10cal_phase3iPiii,@function
        .size           _Z10cal_phase3iPiii,(.L_x_3 - _Z10cal_phase3iPiii)
        .other          _Z10cal_phase3iPiii,@"STO_CUDA_ENTRY STV_DEFAULT"
_Z10cal_phase3iPiii:
.text._Z10cal_phase3iPiii:
[----:B------:R-:W-:Y:S08]  /*0000*/  LDC R1, c[0x0][0x37c] ;  /* 0x0000df00ff017b82 */ /* 0x000ff00000000800 */
[----:B------:R-:W0:Y:S01]  /*0010*/  S2UR UR4, SR_CTAID.Y ;  /* 0x00000000000479c3 */ /* 0x000e220000002600 */
[----:B------:R-:W1:Y:S07]  /*0020*/  S2R R5, SR_CTAID.X ;  /* 0x0000000000057919 */ /* 0x000e6e0000002500 */
[----:B------:R-:W0:Y:S02]  /*0030*/  LDC.64 R6, c[0x0][0x390] ;  /* 0x0000e400ff067b82 */ /* 0x000e240000000a00 */
[----:B0-----:R-:W-:-:S05]  /*0040*/  VIADD R0, R7, UR4 ;  /* 0x0000000407007c36 */ /* 0x001fca0008000000 */
[----:B------:R-:W-:-:S04]  /*0050*/  ISETP.NE.AND P0, PT, R0, R6, PT ;  /* 0x000000060000720c */ /* 0x000fc80003f05270 */
[----:B-1----:R-:W-:-:S13]  /*0060*/  ISETP.EQ.OR P0, PT, R5, R6, !P0 ;  /* 0x000000060500720c */ /* 0x002fda0004702670 */
[----:B------:R-:W-:Y:S05]  /*0070*/  @P0 EXIT ;  /* 0x000000000000094d */ /* 0x000fea0003800000 */
[----:B------:R-:W0:Y:S01]  /*0080*/  S2R R7, SR_TID.Y ;  /* 0x0000000000077919 */ /* 0x000e220000002200 */
[----:B------:R-:W1:Y:S01]  /*0090*/  LDC R4, c[0x0][0x380] ;  /* 0x0000e000ff047b82 */ /* 0x000e620000000800 */
[----:B------:R-:W2:Y:S01]  /*00a0*/  LDCU.64 UR8, c[0x0][0x358] ;  /* 0x00006b00ff0877ac */ /* 0x000ea20008000a00 */
[----:B------:R-:W3:Y:S06]  /*00b0*/  S2R R9, SR_TID.X ;  /* 0x0000000000097919 */ /* 0x000eec0000002100 */
[----:B------:R-:W4:Y:S01]  /*00c0*/  LDC.64 R2, c[0x0][0x388] ;  /* 0x0000e200ff027b82 */ /* 0x000f220000000a00 */
[----:B0-----:R-:W-:-:S02]  /*00d0*/  IMAD R0, R0, 0x40, R7 ;  /* 0x0000004000007824 */ /* 0x001fc400078e0207 */
[--C-:B---3--:R-:W-:Y:S02]  /*00e0*/  IMAD R5, R5, 0x40, R9.reuse ;  /* 0x0000004005057824 */ /* 0x108fe400078e0209 */
[----:B------:R-:W-:Y:S02]  /*00f0*/  IMAD R11, R6, 0x40, R9 ;  /* 0x00000040060b7824 */ /* 0x000fe400078e0209 */
[CC--:B-1----:R-:W-:Y:S02]  /*0100*/  IMAD R23, R0.reuse, R4.reuse, R5 ;  /* 0x0000000400177224 */ /* 0x0c2fe400078e0205 */
[----:B------:R-:W-:Y:S02]  /*0110*/  IMAD R13, R0, R4, R11 ;  /* 0x00000004000d7224 */ /* 0x000fe400078e020b */
[----:B------:R-:W-:Y:S02]  /*0120*/  IMAD R0, R6, 0x40, R7 ;  /* 0x0000004006007824 */ /* 0x000fe400078e0207 */
[----:B----4-:R-:W-:-:S04]  /*0130*/  IMAD.WIDE R22, R23, 0x4, R2 ;  /* 0x0000000417167825 */ /* 0x010fc800078e0202 */
[----:B------:R-:W-:Y:S01]  /*0140*/  IMAD R5, R0, R4, R5 ;  /* 0x0000000400057224 */ /* 0x000fe200078e0205 */
[----:B--2---:R-:W2:Y:S01]  /*0150*/  LDG.E R6, desc[UR8][R22.64] ;  /* 0x0000000816067981 */ /* 0x004ea2000c1e1900 */
[----:B------:R-:W-:-:S03]  /*0160*/  IMAD.WIDE R12, R13, 0x4, R2 ;  /* 0x000000040d0c7825 */ /* 0x000fc600078e0202 */
[----:B------:R-:W3:Y:S01]  /*0170*/  LDG.E R14, desc[UR8][R22.64+0x80] ;  /* 0x00008008160e7981 */ /* 0x000ee2000c1e1900 */
[----:B------:R-:W-:Y:S02]  /*0180*/  IMAD.SHL.U32 R11, R4, 0x20, RZ ;  /* 0x00000020040b7824 */ /* 0x000fe400078e00ff */
[----:B------:R-:W-:Y:S01]  /*0190*/  IMAD.WIDE R2, R5, 0x4, R2 ;  /* 0x0000000405027825 */ /* 0x000fe200078e0202 */
[----:B------:R-:W4:Y:S03]  /*01a0*/  LDG.E R8, desc[UR8][R12.64] ;  /* 0x000000080c087981 */ /* 0x000f26000c1e1900 */
[C---:B------:R-:W-:Y:S01]  /*01b0*/  IMAD.WIDE R20, R11.reuse, 0x4, R22 ;  /* 0x000000040b147825 */ /* 0x040fe200078e0216 */
[----:B------:R-:W5:Y:S03]  /*01c0*/  LDG.E R15, desc[UR8][R12.64+0x80] ;  /* 0x000080080c0f7981 */ /* 0x000f66000c1e1900 */
[C---:B------:R-:W-:Y:S01]  /*01d0*/  IMAD.WIDE R4, R11.reuse, 0x4, R12 ;  /* 0x000000040b047825 */ /* 0x040fe200078e020c */
[----:B------:R-:W4:Y:S03]  /*01e0*/  LDG.E R18, desc[UR8][R20.64] ;  /* 0x0000000814127981 */ /* 0x000f26000c1e1900 */
[----:B------:R-:W-:Y:S01]  /*01f0*/  IMAD.WIDE R10, R11, 0x4, R2 ;  /* 0x000000040b0a7825 */ /* 0x000fe200078e0202 */
[----:B------:R-:W5:Y:S04]  /*0200*/  LDG.E R16, desc[UR8][R20.64+0x80] ;  /* 0x0000800814107981 */ /* 0x000f68000c1e1900 */
[----:B------:R-:W5:Y:S04]  /*0210*/  LDG.E R17, desc[UR8][R4.64] ;  /* 0x0000000804117981 */ /* 0x000f68000c1e1900 */
[----:B------:R-:W5:Y:S04]  /*0220*/  LDG.E R25, desc[UR8][R4.64+0x80] ;  /* 0x0000800804197981 */ /* 0x000f68000c1e1900 */
[----:B------:R-:W5:Y:S04]  /*0230*/  LDG.E R24, desc[UR8][R2.64] ;  /* 0x0000000802187981 */ /* 0x000f68000c1e1900 */
[----:B------:R0:W5:Y:S04]  /*0240*/  LDG.E R28, desc[UR8][R2.64+0x80] ;  /* 0x00008008021c7981 */ /* 0x000168000c1e1900 */
[----:B------:R-:W5:Y:S04]  /*0250*/  LDG.E R26, desc[UR8][R10.64] ;  /* 0x000000080a1a7981 */ /* 0x000f68000c1e1900 */
[----:B------:R-:W5:Y:S01]  /*0260*/  LDG.E R27, desc[UR8][R10.64+0x80] ;  /* 0x000080080a1b7981 */ /* 0x000f62000c1e1900 */
[----:B------:R-:W1:Y:S01]  /*0270*/  S2UR UR6, SR_CgaCtaId ;  /* 0x00000000000679c3 */ /* 0x000e620000008800 */
[----:B------:R-:W-:-:S02]  /*0280*/  UMOV UR4, 0x400 ;  /* 0x0000040000047882 */ /* 0x000fc40000000000 */
[----:B------:R-:W-:Y:S02]  /*0290*/  UIADD3 UR5, UPT, UPT, UR4, 0x4000, URZ ;  /* 0x0000400004057890 */ /* 0x000fe4000fffe0ff */
[----:B-1----:R-:W-:Y:S02]  /*02a0*/  ULEA UR7, UR6, UR4, 0x18 ;  /* 0x0000000406077291 */ /* 0x002fe4000f8ec0ff */
[----:B------:R-:W-:Y:S02]  /*02b0*/  UIADD3 UR4, UPT, UPT, UR4, 0x8000, URZ ;  /* 0x0000800004047890 */ /* 0x000fe4000fffe0ff */
[----:B------:R-:W-:Y:S02]  /*02c0*/  ULEA UR5, UR6, UR5, 0x18 ;  /* 0x0000000506057291 */ /* 0x000fe4000f8ec0ff */
[----:B------:R-:W-:Y:S01]  /*02d0*/  LEA R0, R7, UR7, 0x8 ;  /* 0x0000000707007c11 */ /* 0x000fe2000f8e40ff */
[----:B------:R-:W-:-:S03]  /*02e0*/  ULEA UR4, UR6, UR4, 0x18 ;  /* 0x0000000406047291 */ /* 0x000fc6000f8ec0ff */
[----:B0-----:R-:W-:Y:S01]  /*02f0*/  LEA R2, R7, UR5, 0x8 ;  /* 0x0000000507027c11 */ /* 0x001fe2000f8e40ff */
[C---:B------:R-:W-:Y:S02]  /*0300*/  IMAD R3, R9.reuse, 0x4, R0 ;  /* 0x0000000409037824 */ /* 0x040fe400078e0200 */
[C---:B------:R-:W-:Y:S02]  /*0310*/  LEA R0, R9.reuse, UR4, 0x2 ;  /* 0x0000000409007c11 */ /* 0x040fe4000f8e10ff */
[----:B------:R-:W-:-:S03]  /*0320*/  IMAD R4, R9, 0x4, R2 ;  /* 0x0000000409047824 */ /* 0x000fc600078e0202 */
[----:B------:R-:W-:Y:S01]  /*0330*/  IMAD R5, R7, 0x100, R0 ;  /* 0x0000010007057824 */ /* 0x000fe200078e0200 */
[----:B--2---:R-:W-:Y:S04]  /*0340*/  STS [R3], R6 ;  /* 0x0000000603007388 */ /* 0x004fe80000000800 */
[----:B---3--:R-:W-:Y:S04]  /*0350*/  STS [R3+0x80], R14 ;  /* 0x0000800e03007388 */ /* 0x008fe80000000800 */
[----:B----4-:R-:W-:Y:S04]  /*0360*/  STS [R3+0x2000], R18 ;  /* 0x0020001203007388 */ /* 0x010fe80000000800 */
[----:B-----5:R-:W-:Y:S04]  /*0370*/  STS [R3+0x2080], R16 ;  /* 0x0020801003007388 */ /* 0x020fe80000000800 */
[----:B------:R-:W-:Y:S04]  /*0380*/  STS [R4], R8 ;  /* 0x0000000804007388 */ /* 0x000fe80000000800 */
[----:B------:R-:W-:Y:S04]  /*0390*/  STS [R4+0x80], R15 ;  /* 0x0000800f04007388 */ /* 0x000fe80000000800 */
[----:B------:R-:W-:Y:S04]  /*03a0*/  STS [R4+0x2000], R17 ;  /* 0x0020001104007388 */ /* 0x000fe80000000800 */
[----:B------:R-:W-:Y:S04]  /*03b0*/  STS [R4+0x2080], R25 ;  /* 0x0020801904007388 */ /* 0x000fe80000000800 */
[----:B------:R-:W-:Y:S04]  /*03c0*/  STS [R5], R24 ;  /* 0x0000001805007388 */ /* 0x000fe80000000800 */
[----:B------:R-:W-:Y:S04]  /*03d0*/  STS [R5+0x80], R28 ;  /* 0x0000801c05007388 */ /* 0x000fe80000000800 */
[----:B------:R-:W-:Y:S04]  /*03e0*/  STS [R5+0x2000], R26 ;  /* 0x0020001a05007388 */ /* 0x000fe80000000800 */
[----:B------:R-:W-:Y:S01]  /*03f0*/  STS [R5+0x2080], R27 ;  /* 0x0020801b05007388 */ /* 0x000fe20000000800 */
[----:B------:R-:W-:Y:S06]  /*0400*/  BAR.SYNC.DEFER_BLOCKING 0x0 ;  /* 0x0000000000007b1d */ /* 0x000fec0000010000 */
[----:B------:R-:W-:Y:S04]  /*0410*/  LDS R9, [R3] ;  /* 0x0000000003097984 */ /* 0x000fe80000000800 */
[----:B------:R-:W-:Y:S04]  /*0420*/  LDS R29, [R0] ;  /* 0x00000000001d7984 */ /* 0x000fe80000000800 */
[----:B------:R-:W-:Y:S04]  /*0430*/  LDS R11, [R3+0x2000] ;  /* 0x00200000030b7984 */ /* 0x000fe80000000800 */
[----:B------:R-:W0:Y:S04]  /*0440*/  LDS.128 R12, [R2] ;  /* 0x00000000020c7984 */ /* 0x000e280000000c00 */
[----:B------:R-:W1:Y:S04]  /*0450*/  LDS.128 R16, [R2+0x2000] ;  /* 0x0020000002107984 */ /* 0x000e680000000c00 */
[----:B------:R-:W-:Y:S04]  /*0460*/  LDS R10, [R3+0x80] ;  /* 0x00008000030a7984 */ /* 0x000fe80000000800 */
[----:B------:R-:W2:Y:S04]  /*0470*/  LDS R7, [R0+0x80] ;  /* 0x0000800000077984 */ /* 0x000ea80000000800 */
[----:B------:R-:W3:Y:S04]  /*0480*/  LDS R8, [R3+0x2080] ;  /* 0x0020800003087984 */ /* 0x000ee80000000800 */
[----:B------:R-:W4:Y:S04]  /*0490*/  LDS R6, [R0+0x100] ;  /* 0x0001000000067984 */ /* 0x000f280000000800 */
[----:B------:R-:W5:Y:S04]  /*04a0*/  LDS R4, [R0+0x180] ;  /* 0x0001800000047984 */ /* 0x000f680000000800 */
[----:B------:R-:W5:Y:S04]  /*04b0*/  LDS R5, [R0+0x200] ;  /* 0x0002000000057984 */ /* 0x000f680000000800 */
[----:B------:R-:W5:Y:S04]  /*04c0*/  LDS R25, [R0+0x280] ;  /* 0x0002800000197984 */ /* 0x000f680000000800 */
[----:B------:R-:W5:Y:S01]  /*04d0*/  LDS R26, [R0+0x300] ;  /* 0x00030000001a7984 */ /* 0x000f620000000800 */
[----:B0-----:R-:W-:-:S03]  /*04e0*/  VIADDMNMX R9, R29, R12, R9, PT ;  /* 0x0000000c1d097246 */ /* 0x001fc60003800109 */
[----:B------:R-:W0:Y:S01]  /*04f0*/  LDS R24, [R0+0x380] ;  /* 0x0003800000187984 */ /* 0x000e220000000800 */
[----:B-1----:R-:W-:-:S03]  /*0500*/  VIADDMNMX R11, R29, R16, R11, PT ;  /* 0x000000101d0b7246 */ /* 0x002fc6000380010b */
[----:B------:R-:W-:Y:S01]  /*0510*/  LDS R28, [R0+0x3180] ;  /* 0x00318000001c7984 */ /* 0x000fe20000000800 */
[----:B--2---:R-:W-:Y:S02]  /*0520*/  VIADDMNMX R10, R7, R12, R10, PT ;  /* 0x0000000c070a7246 */ /* 0x004fe4000380010a */
[----:B---3--:R-:W-:Y:S02]  /*0530*/  VIADDMNMX R8, R16, R7, R8, PT ;  /* 0x0000000710087246 */ /* 0x008fe40003800108 */
[C---:B----4-:R-:W-:Y:S02]  /*0540*/  VIADDMNMX R9, R6.reuse, R13, R9, PT ;  /* 0x0000000d06097246 */ /* 0x050fe40003800109 */
[----:B------:R-:W-:Y:S02]  /*0550*/  VIADDMNMX R11, R6, R17, R11, PT ;  /* 0x00000011060b7246 */ /* 0x000fe4000380010b */
[----:B-----5:R-:W-:Y:S02]  /*0560*/  VIADDMNMX R10, R4, R13, R10, PT ;  /* 0x0000000d040a7246 */ /* 0x020fe4000380010a */
[----:B------:R-:W-:Y:S01]  /*0570*/  VIADDMNMX R17, R17, R4, R8, PT ;  /* 0x0000000411117246 */ /* 0x000fe20003800108 */
[----:B------:R-:W-:Y:S01]  /*0580*/  LDS R13, [R0+0x400] ;  /* 0x00040000000d7984 */ /* 0x000fe20000000800 */
[----:B------:R-:W-:-:S02]  /*0590*/  VIADDMNMX R12, R5, R14, R9, PT ;  /* 0x0000000e050c7246 */ /* 0x000fc40003800109 */
[----:B------:R-:W-:Y:S02]  /*05a0*/  VIADDMNMX R16, R5, R18, R11, PT ;  /* 0x0000001205107246 */ /* 0x000fe4000380010b */
[----:B------:R-:W-:Y:S01]  /*05b0*/  VIADDMNMX R14, R25, R14, R10, PT ;  /* 0x0000000e190e7246 */ /* 0x000fe2000380010a */
[----:B------:R-:W1:Y:S04]  /*05c0*/  LDS.128 R4, [R2+0x10] ;  /* 0x0000100002047984 */ /* 0x000e680000000c00 */
[----:B------:R-:W2:Y:S01]  /*05d0*/  LDS.128 R8, [R2+0x2010] ;  /* 0x0020100002087984 */ /* 0x000ea20000000c00 */
[----:B------:R-:W-:-:S03]  /*05e0*/  VIADDMNMX R18, R18, R25, R17, PT ;  /* 0x0000001912127246 */ /* 0x000fc60003800111 */
[----:B------:R-:W3:Y:S01]  /*05f0*/  LDS R17, [R0+0x480] ;  /* 0x0004800000117984 */ /* 0x000ee20000000800 */
[C---:B------:R-:W-:Y:S02]  /*0600*/  VIADDMNMX R12, R26.reuse, R15, R12, PT ;  /* 0x0000000f1a0c7246 */ /* 0x040fe4000380010c */
[----:B------:R-:W-:Y:S01]  /*0610*/  VIADDMNMX R26, R26, R19, R16, PT ;  /* 0x000000131a1a7246 */ /* 0x000fe20003800110 */
[----:B------:R-:W-:Y:S01]  /*0620*/  LDS R25, [R0+0x680] ;  /* 0x0006800000197984 */ /* 0x000fe20000000800 */
[----:B0-----:R-:W-:-:S03]  /*0630*/  VIADDMNMX R15, R24, R15, R14, PT ;  /* 0x0000000f180f7246 */ /* 0x001fc6000380010e */
[----:B------:R-:W0:Y:S01]  /*0640*/  LDS R14, [R0+0x500] ;  /* 0x00050000000e7984 */ /* 0x000e220000000800 */
[----:B------:R-:W-:-:S03]  /*0650*/  VIADDMNMX R18, R19, R24, R18, PT ;  /* 0x0000001813127246 */ /* 0x000fc60003800112 */
[----:B------:R-:W4:Y:S04]  /*0660*/  LDS R16, [R0+0x580] ;  /* 0x0005800000107984 */ /* 0x000f280000000800 */
[----:B------:R-:W5:Y:S04]  /*0670*/  LDS R19, [R0+0x600] ;  /* 0x0006000000137984 */ /* 0x000f680000000800 */
[----:B------:R-:W5:Y:S01]  /*0680*/  LDS R24, [R0+0x780] ;  /* 0x0007800000187984 */ /* 0x000f620000000800 */
[C---:B-1----:R-:W-:Y:S02]  /*0690*/  VIADDMNMX R12, R13.reuse, R4, R12, PT ;  /* 0x000000040d0c7246 */ /* 0x042fe4000380010c */
[----:B--2---:R-:W-:-:S02]  /*06a0*/  VIADDMNMX R13, R13, R8, R26, PT ;  /* 0x000000080d0d7246 */ /* 0x004fc4000380011a */
[----:B------:R-:W1:Y:S01]  /*06b0*/  LDS R26, [R0+0x700] ;  /* 0x00070000001a7984 */ /* 0x000e620000000800 */
[----:B---3--:R-:W-:Y:S02]  /*06c0*/  VIADDMNMX R15, R17, R4, R15, PT ;  /* 0x00000004110f7246 */ /* 0x008fe4000380010f */
[----:B------:R-:W-:Y:S02]  /*06d0*/  VIADDMNMX R18, R8, R17, R18, PT ;  /* 0x0000001108127246 */ /* 0x000fe40003800112 */
[C---:B0-----:R-:W-:Y:S02]  /*06e0*/  VIADDMNMX R4, R14.reuse, R5, R12, PT ;  /* 0x000000050e047246 */ /* 0x041fe4000380010c */
[----:B------:R-:W-:Y:S02]  /*06f0*/  VIADDMNMX R8, R14, R9, R13, PT ;  /* 0x000000090e087246 */ /* 0x000fe4000380010d */
[----:B----4-:R-:W-:Y:S02]  /*0700*/  VIADDMNMX R15, R16, R5, R15, PT ;  /* 0x00000005100f7246 */ /* 0x010fe4000380010f */
[----:B------:R-:W-:Y:S01]  /*0710*/  VIADDMNMX R9, R9, R16, R18, PT ;  /* 0x0000001009097246 */ /* 0x000fe20003800112 */
[----:B------:R-:W-:Y:S01]  /*0720*/  LDS R5, [R0+0x800] ;  /* 0x0008000000057984 */ /* 0x000fe20000000800 */
[----:B-----5:R-:W-:-:S02]  /*0730*/  VIADDMNMX R4, R19, R6, R4, PT ;  /* 0x0000000613047246 */ /* 0x020fc40003800104 */
[----:B------:R-:W-:Y:S02]  /*0740*/  VIADDMNMX R8, R19, R10, R8, PT ;  /* 0x0000000a13087246 */ /* 0x000fe40003800108 */
[----:B------:R-:W-:Y:S01]  /*0750*/  VIADDMNMX R6, R25, R6, R15, PT ;  /* 0x0000000619067246 */ /* 0x000fe2000380010f */
[----:B------:R-:W-:Y:S01]  /*0760*/  LDS.128 R16, [R2+0x2020] ;  /* 0x0020200002107984 */ /* 0x000fe20000000c00 */
[----:B------:R-:W-:-:S03]  /*0770*/  VIADDMNMX R10, R10, R25, R9, PT ;  /* 0x000000190a0a7246 */ /* 0x000fc60003800109 */
[----:B------:R-:W0:Y:S04]  /*0780*/  LDS.128 R12, [R2+0x20] ;  /* 0x00002000020c7984 */ /* 0x000e280000000c00 */
[----:B------:R-:W2:Y:S01]  /*0790*/  LDS R9, [R0+0x880] ;  /* 0x0008800000097984 */ /* 0x000ea20000000800 */
[----:B------:R-:W-:-:S03]  /*07a0*/  VIADDMNMX R10, R11, R24, R10, PT ;  /* 0x000000180b0a7246 */ /* 0x000fc6000380010a */
[----:B------:R-:W-:Y:S01]  /*07b0*/  LDS R25, [R0+0xa80] ;  /* 0x000a800000197984 */ /* 0x000fe20000000800 */
[C---:B-1----:R-:W-:Y:S02]  /*07c0*/  VIADDMNMX R4, R26.reuse, R7, R4, PT ;  /* 0x000000071a047246 */ /* 0x042fe40003800104 */
[----:B------:R-:W-:Y:S02]  /*07d0*/  VIADDMNMX R26, R26, R11, R8, PT ;  /* 0x0000000b1a1a7246 */ /* 0x000fe40003800108 */
[----:B------:R-:W-:Y:S01]  /*07e0*/  VIADDMNMX R7, R24, R7, R6, PT ;  /* 0x0000000718077246 */ /* 0x000fe20003800106 */
[----:B------:R-:W1:Y:S04]  /*07f0*/  LDS R8, [R0+0x980] ;  /* 0x0009800000087984 */ /* 0x000e680000000800 */
[----:B------:R-:W3:Y:S04]  /*0800*/  LDS R6, [R0+0x900] ;  /* 0x0009000000067984 */ /* 0x000ee80000000800 */
[----:B------:R-:W4:Y:S04]  /*0810*/  LDS R11, [R0+0xa00] ;  /* 0x000a0000000b7984 */ /* 0x000f280000000800 */
[----:B------:R-:W5:Y:S01]  /*0820*/  LDS R24, [R0+0xb00] ;  /* 0x000b000000187984 */ /* 0x000f620000000800 */
[----:B0-----:R-:W-:-:S02]  /*0830*/  VIADDMNMX R4, R5, R12, R4, PT ;  /* 0x0000000c05047246 */ /* 0x001fc40003800104 */
[----:B------:R-:W-:Y:S02]  /*0840*/  VIADDMNMX R5, R5, R16, R26, PT ;  /* 0x0000001005057246 */ /* 0x000fe4000380011a */
[----:B--2---:R-:W-:Y:S01]  /*0850*/  VIADDMNMX R7, R9, R12, R7, PT ;  /* 0x0000000c09077246 */ /* 0x004fe20003800107 */
[----:B------:R-:W0:Y:S01]  /*0860*/  LDS R26, [R0+0xb80] ;  /* 0x000b8000001a7984 */ /* 0x000e220000000800 */
[----:B------:R-:W-:Y:S02]  /*0870*/  VIADDMNMX R10, R16, R9, R10, PT ;  /* 0x00000009100a7246 */ /* 0x000fe4000380010a */
[-C--:B-1----:R-:W-:Y:S02]  /*0880*/  VIADDMNMX R7, R8, R13.reuse, R7, PT ;  /* 0x0000000d08077246 */ /* 0x082fe40003800107 */
[C---:B---3--:R-:W-:Y:S02]  /*0890*/  VIADDMNMX R4, R6.reuse, R13, R4, PT ;  /* 0x0000000d06047246 */ /* 0x048fe40003800104 */
[----:B------:R-:W-:Y:S01]  /*08a0*/  VIADDMNMX R5, R6, R17, R5, PT ;  /* 0x0000001106057246 */ /* 0x000fe20003800105 */
[----:B------:R-:W-:Y:S01]  /*08b0*/  LDS R13, [R0+0xc00] ;  /* 0x000c0000000d7984 */ /* 0x000fe20000000800 */
[----:B----4-:R-:W-:-:S02]  /*08c0*/  VIADDMNMX R12, R11, R14, R4, PT ;  /* 0x0000000e0b0c7246 */ /* 0x010fc40003800104 */
[----:B------:R-:W-:Y:S02]  /*08d0*/  VIADDMNMX R16, R11, R18, R5, PT ;  /* 0x000000120b107246 */ /* 0x000fe40003800105 */
[----:B------:R-:W-:Y:S02]  /*08e0*/  VIADDMNMX R14, R25, R14, R7, PT ;  /* 0x0000000e190e7246 */ /* 0x000fe40003800107 */
[----:B------:R-:W-:Y:S01]  /*08f0*/  VIADDMNMX R17, R17, R8, R10, PT ;  /* 0x0000000811117246 */ /* 0x000fe2000380010a */
[----:B------:R-:W1:Y:S04]  /*0900*/  LDS.128 R4, [R2+0x30] ;  /* 0x0000300002047984 */ /* 0x000e680000000c00 */
[----:B------:R-:W2:Y:S01]  /*0910*/  LDS.128 R8, [R2+0x2030] ;  /* 0x0020300002087984 */ /* 0x000ea20000000c00 */
[----:B------:R-:W-:-:S03]  /*0920*/  VIADDMNMX R18, R18, R25, R17, PT ;  /* 0x0000001912127246 */ /* 0x000fc60003800111 */
[----:B------:R-:W3:Y:S01]  /*0930*/  LDS R17, [R0+0xc80] ;  /* 0x000c800000117984 */ /* 0x000ee20000000800 */
[C---:B-----5:R-:W-:Y:S02]  /*0940*/  VIADDMNMX R12, R24.reuse, R15, R12, PT ;  /* 0x0000000f180c7246 */ /* 0x060fe4000380010c */
        /* <DEDUP_REMOVED lines=23> */
[----:B------:R-:W0:Y:S01]  /*0ac0*/  LDS.128 R12, [R2+0x40] ;  /* 0x00004000020c7984 */ /* 0x000e220000000c00 */
[----:B------:R-:W-:-:S03]  /*0ad0*/  VIADDMNMX R4, R26, R7, R4, PT ;  /* 0x000000071a047246 */ /* 0x000fc60003800104 */
[----:B------:R-:W2:Y:S01]  /*0ae0*/  LDS R9, [R0+0x1080] ;  /* 0x0010800000097984 */ /* 0x000ea20000000800 */
[----:B------:R-:W-:-:S03]  /*0af0*/  VIADDMNMX R26, R26, R11, R8, PT ;  /* 0x0000000b1a1a7246 */ /* 0x000fc60003800108 */
[----:B------:R-:W3:Y:S04]  /*0b00*/  LDS R8, [R0+0x1180] ;  /* 0x0011800000087984 */ /* 0x000ee80000000800 */
[----:B------:R-:W-:Y:S01]  /*0b10*/  LDS R25, [R0+0x1280] ;  /* 0x0012800000197984 */ /* 0x000fe20000000800 */
[----:B-1----:R-:W-:-:S03]  /*0b20*/  VIADDMNMX R7, R24, R7, R6, PT ;  /* 0x0000000718077246 */ /* 0x002fc60003800106 */
[----:B------:R-:W1:Y:S01]  /*0b30*/  LDS R6, [R0+0x1100] ;  /* 0x0011000000067984 */ /* 0x000e620000000800 */
[----:B------:R-:W-:-:S03]  /*0b40*/  VIADDMNMX R10, R11, R24, R10, PT ;  /* 0x000000180b0a7246 */ /* 0x000fc6000380010a */
[----:B------:R-:W4:Y:S04]  /*0b50*/  LDS R11, [R0+0x1200] ;  /* 0x00120000000b7984 */ /* 0x000f280000000800 */
[----:B------:R-:W5:Y:S01]  /*0b60*/  LDS R24, [R0+0x1300] ;  /* 0x0013000000187984 */ /* 0x000f620000000800 */
[C---:B0-----:R-:W-:Y:S02]  /*0b70*/  VIADDMNMX R4, R5.reuse, R12, R4, PT ;  /* 0x0000000c05047246 */ /* 0x041fe40003800104 */
[----:B------:R-:W-:Y:S02]  /*0b80*/  VIADDMNMX R5, R5, R16, R26, PT ;  /* 0x0000001005057246 */ /* 0x000fe4000380011a */
[----:B--2---:R-:W-:Y:S01]  /*0b90*/  VIADDMNMX R7, R9, R12, R7, PT ;  /* 0x0000000c09077246 */ /* 0x004fe20003800107 */
[----:B------:R-:W0:Y:S01]  /*0ba0*/  LDS R26, [R0+0x1380] ;  /* 0x00138000001a7984 */ /* 0x000e220000000800 */
[----:B------:R-:W-:-:S02]  /*0bb0*/  VIADDMNMX R10, R16, R9, R10, PT ;  /* 0x00000009100a7246 */ /* 0x000fc4000380010a */
[-C--:B---3--:R-:W-:Y:S02]  /*0bc0*/  VIADDMNMX R7, R8, R13.reuse, R7, PT ;  /* 0x0000000d08077246 */ /* 0x088fe40003800107 */
[C---:B-1----:R-:W-:Y:S02]  /*0bd0*/  VIADDMNMX R4, R6.reuse, R13, R4, PT ;  /* 0x0000000d06047246 */ /* 0x042fe40003800104 */
[----:B------:R-:W-:Y:S01]  /*0be0*/  VIADDMNMX R5, R6, R17, R5, PT ;  /* 0x0000001106057246 */ /* 0x000fe20003800105 */
[----:B------:R-:W-:Y:S01]  /*0bf0*/  LDS R13, [R0+0x1400] ;  /* 0x00140000000d7984 */ /* 0x000fe20000000800 */
[C---:B----4-:R-:W-:Y:S02]  /*0c00*/  VIADDMNMX R12, R11.reuse, R14, R4, PT ;  /* 0x0000000e0b0c7246 */ /* 0x050fe40003800104 */
[----:B------:R-:W-:Y:S02]  /*0c10*/  VIADDMNMX R16, R11, R18, R5, PT ;  /* 0x000000120b107246 */ /* 0x000fe40003800105 */
[----:B------:R-:W-:-:S02]  /*0c20*/  VIADDMNMX R14, R25, R14, R7, PT ;  /* 0x0000000e190e7246 */ /* 0x000fc40003800107 */
[----:B------:R-:W-:Y:S01]  /*0c30*/  VIADDMNMX R17, R17, R8, R10, PT ;  /* 0x0000000811117246 */ /* 0x000fe2000380010a */
[----:B------:R-:W1:Y:S04]  /*0c40*/  LDS.128 R4, [R2+0x50] ;  /* 0x0000500002047984 */ /* 0x000e680000000c00 */
[----:B------:R-:W2:Y:S01]  /*0c50*/  LDS.128 R8, [R2+0x2050] ;  /* 0x0020500002087984 */ /* 0x000ea20000000c00 */
[----:B------:R-:W-:-:S03]  /*0c60*/  VIADDMNMX R18, R18, R25, R17, PT ;  /* 0x0000001912127246 */ /* 0x000fc60003800111 */
[----:B------:R-:W3:Y:S01]  /*0c70*/  LDS R17, [R0+0x1480] ;  /* 0x0014800000117984 */ /* 0x000ee20000000800 */
[C---:B-----5:R-:W-:Y:S02]  /*0c80*/  VIADDMNMX R12, R24.reuse, R15, R12, PT ;  /* 0x0000000f180c7246 */ /* 0x060fe4000380010c */
[----:B------:R-:W-:Y:S01]  /*0c90*/  VIADDMNMX R24, R24, R19, R16, PT ;  /* 0x0000001318187246 */ /* 0x000fe20003800110 */
[----:B------:R-:W-:Y:S04]  /*0ca0*/  LDS R25, [R0+0x1680] ;  /* 0x0016800000197984 */ /* 0x000fe80000000800 */
[----:B------:R-:W4:Y:S01]  /*0cb0*/  LDS R16, [R0+0x1580] ;  /* 0x0015800000107984 */ /* 0x000f220000000800 */
[----:B0-----:R-:W-:-:S03]  /*0cc0*/  VIADDMNMX R15, R26, R15, R14, PT ;  /* 0x0000000f1a0f7246 */ /* 0x001fc6000380010e */
[----:B------:R-:W0:Y:S01]  /*0cd0*/  LDS R14, [R0+0x1500] ;  /* 0x00150000000e7984 */ /* 0x000e220000000800 */
[----:B------:R-:W-:-:S03]  /*0ce0*/  VIADDMNMX R18, R19, R26, R18, PT ;  /* 0x0000001a13127246 */ /* 0x000fc60003800112 */
[----:B------:R-:W5:Y:S04]  /*0cf0*/  LDS R19, [R0+0x1600] ;  /* 0x0016000000137984 */ /* 0x000f680000000800 */
[----:B------:R-:W5:Y:S01]  /*0d00*/  LDS R26, [R0+0x1700] ;  /* 0x00170000001a7984 */ /* 0x000f620000000800 */
[C---:B-1----:R-:W-:Y:S02]  /*0d10*/  VIADDMNMX R12, R13.reuse, R4, R12, PT ;  /* 0x000000040d0c7246 */ /* 0x042fe4000380010c */
[----:B--2---:R-:W-:Y:S02]  /*0d20*/  VIADDMNMX R13, R13, R8, R24, PT ;  /* 0x000000080d0d7246 */ /* 0x004fe40003800118 */
[----:B------:R-:W1:Y:S01]  /*0d30*/  LDS R24, [R0+0x1780] ;  /* 0x0017800000187984 */ /* 0x000e620000000800 */
[----:B---3--:R-:W-:-:S02]  /*0d40*/  VIADDMNMX R15, R17, R4, R15, PT ;  /* 0x00000004110f7246 */ /* 0x008fc4000380010f */
[----:B------:R-:W-:Y:S02]  /*0d50*/  VIADDMNMX R18, R8, R17, R18, PT ;  /* 0x0000001108127246 */ /* 0x000fe40003800112 */
[-C--:B----4-:R-:W-:Y:S02]  /*0d60*/  VIADDMNMX R15, R16, R5.reuse, R15, PT ;  /* 0x00000005100f7246 */ /* 0x090fe4000380010f */
[C---:B0-----:R-:W-:Y:S02]  /*0d70*/  VIADDMNMX R4, R14.reuse, R5, R12, PT ;  /* 0x000000050e047246 */ /* 0x041fe4000380010c */
[----:B------:R-:W-:Y:S01]  /*0d80*/  VIADDMNMX R8, R14, R9, R13, PT ;  /* 0x000000090e087246 */ /* 0x000fe2000380010d */
[----:B------:R-:W-:Y:S01]  /*0d90*/  LDS R5, [R0+0x1800] ;  /* 0x0018000000057984 */ /* 0x000fe20000000800 */
[----:B------:R-:W-:Y:S02]  /*0da0*/  VIADDMNMX R9, R9, R16, R18, PT ;  /* 0x0000001009097246 */ /* 0x000fe40003800112 */
        /* <DEDUP_REMOVED lines=9> */
[----:B------:R-:W3:Y:S01]  /*0e40*/  LDS R8, [R0+0x1980] ;  /* 0x0019800000087984 */ /* 0x000ee20000000800 */
[----:B-1----:R-:W-:-:S03]  /*0e50*/  VIADDMNMX R7, R24, R7, R6, PT ;  /* 0x0000000718077246 */ /* 0x002fc60003800106 */
[----:B------:R-:W-:Y:S01]  /*0e60*/  LDS R25, [R0+0x1a80] ;  /* 0x001a800000197984 */ /* 0x000fe20000000800 */
[----:B------:R-:W-:-:S03]  /*0e70*/  VIADDMNMX R10, R11, R24, R10, PT ;  /* 0x000000180b0a7246 */ /* 0x000fc6000380010a */
[----:B------:R-:W1:Y:S04]  /*0e80*/  LDS R6, [R0+0x1900] ;  /* 0x0019000000067984 */ /* 0x000e680000000800 */
[----:B------:R-:W4:Y:S04]  /*0e90*/  LDS R11, [R0+0x1a00] ;  /* 0x001a0000000b7984 */ /* 0x000f280000000800 */
[----:B------:R-:W5:Y:S01]  /*0ea0*/  LDS R24, [R0+0x1b00] ;  /* 0x001b000000187984 */ /* 0x000f620000000800 */
[C---:B0-----:R-:W-:Y:S02]  /*0eb0*/  VIADDMNMX R4, R5.reuse, R12, R4, PT ;  /* 0x0000000c05047246 */ /* 0x041fe40003800104 */
[----:B------:R-:W-:-:S02]  /*0ec0*/  VIADDMNMX R5, R5, R16, R26, PT ;  /* 0x0000001005057246 */ /* 0x000fc4000380011a */
[----:B--2---:R-:W-:Y:S01]  /*0ed0*/  VIADDMNMX R7, R9, R12, R7, PT ;  /* 0x0000000c09077246 */ /* 0x004fe20003800107 */
[----:B------:R-:W0:Y:S01]  /*0ee0*/  LDS R26, [R0+0x1b80] ;  /* 0x001b8000001a7984 */ /* 0x000e220000000800 */
[----:B------:R-:W-:Y:S02]  /*0ef0*/  VIADDMNMX R10, R16, R9, R10, PT ;  /* 0x00000009100a7246 */ /* 0x000fe4000380010a */
[-C--:B---3--:R-:W-:Y:S02]  /*0f00*/  VIADDMNMX R7, R8, R13.reuse, R7, PT ;  /* 0x0000000d08077246 */ /* 0x088fe40003800107 */
[C---:B-1----:R-:W-:Y:S02]  /*0f10*/  VIADDMNMX R4, R6.reuse, R13, R4, PT ;  /* 0x0000000d06047246 */ /* 0x042fe40003800104 */
        /* <DEDUP_REMOVED lines=60> */
[----:B------:R-:W-:-:S02]  /*12e0*/  VIADDMNMX R18, R18, R25, R17, PT ;  /* 0x0000001912127246 */ /* 0x000fc40003800111 */
[C---:B-----5:R-:W-:Y:S01]  /*12f0*/  VIADDMNMX R12, R24.reuse, R15, R12, PT ;  /* 0x0000000f180c7246 */ /* 0x060fe2000380010c */
[----:B------:R-:W3:Y:S01]  /*1300*/  LDS R17, [R0+0x2480] ;  /* 0x0024800000117984 */ /* 0x000ee20000000800 */
[----:B------:R-:W-:-:S03]  /*1310*/  VIADDMNMX R24, R24, R19, R16, PT ;  /* 0x0000001318187246 */ /* 0x000fc60003800110 */
[----:B------:R-:W4:Y:S04]  /*1320*/  LDS R16, [R0+0x2580] ;  /* 0x0025800000107984 */ /* 0x000f280000000800 */
[----:B------:R-:W-:Y:S01]  /*1330*/  LDS R25, [R0+0x2680] ;  /* 0x0026800000197984 */ /* 0x000fe20000000800 */
        /* <DEDUP_REMOVED lines=18> */
[----:B------:R-:W0:Y:S01]  /*1460*/  LDS.128 R12, [R2+0xa0] ;  /* 0x0000a000020c7984 */ /* 0x000e220000000c00 */
[----:B------:R-:W-:-:S03]  /*1470*/  VIADDMNMX R4, R26, R7, R4, PT ;  /* 0x000000071a047246 */ /* 0x000fc60003800104 */
[----:B------:R-:W2:Y:S01]  /*1480*/  LDS R25, [R0+0x2880] ;  /* 0x0028800000197984 */ /* 0x000ea20000000800 */
[----:B------:R-:W-:-:S03]  /*1490*/  VIADDMNMX R8, R19, R10, R8, PT ;  /* 0x0000000a13087246 */ /* 0x000fc60003800108 */
[----:B------:R-:W3:Y:S01]  /*14a0*/  LDS R10, [R0+0x2980] ;  /* 0x00298000000a7984 */ /* 0x000ee20000000800 */
[----:B------:R-:W-:-:S03]  /*14b0*/  VIADDMNMX R26, R26, R11, R8, PT ;  /* 0x0000000b1a1a7246 */ /* 0x000fc60003800108 */
[----:B------:R-:W4:Y:S01]  /*14c0*/  LDS.128 R16, [R2+0x20a0] ;  /* 0x0020a00002107984 */ /* 0x000f220000000c00 */
[----:B-1----:R-:W-:-:S03]  /*14d0*/  VIADDMNMX R7, R24, R7, R6, PT ;  /* 0x0000000718077246 */ /* 0x002fc60003800106 */
[----:B------:R-:W-:Y:S01]  /*14e0*/  LDS R8, [R0+0x2b00] ;  /* 0x002b000000087984 */ /* 0x000fe20000000800 */
[----:B------:R-:W-:-:S03]  /*14f0*/  VIADDMNMX R27, R11, R24, R9, PT ;  /* 0x000000180b1b7246 */ /* 0x000fc60003800109 */
[----:B------:R-:W1:Y:S04]  /*1500*/  LDS R6, [R0+0x2900] ;  /* 0x0029000000067984 */ /* 0x000e680000000800 */
[----:B------:R-:W5:Y:S04]  /*1510*/  LDS R11, [R0+0x2a00] ;  /* 0x002a0000000b7984 */ /* 0x000f680000000800 */
[----:B------:R-:W5:Y:S04]  /*1520*/  LDS R9, [R0+0x2a80] ;  /* 0x002a800000097984 */ /* 0x000f680000000800 */
[----:B------:R-:W5:Y:S01]  /*1530*/  LDS R24, [R0+0x2b80] ;  /* 0x002b800000187984 */ /* 0x000f620000000800 */
[----:B0-----:R-:W-:-:S02]  /*1540*/  VIADDMNMX R4, R5, R12, R4, PT ;  /* 0x0000000c05047246 */ /* 0x001fc40003800104 */
[----:B--2---:R-:W-:-:S04]  /*1550*/  VIADDMNMX R7, R25, R12, R7, PT ;  /* 0x0000000c19077246 */ /* 0x004fc80003800107 */
[----:B---3--:R-:W-:Y:S02]  /*1560*/  VIADDMNMX R7, R10, R13, R7, PT ;  /* 0x0000000d0a077246 */ /* 0x008fe40003800107 */
[----:B----4-:R-:W-:Y:S02]  /*1570*/  VIADDMNMX R26, R5, R16, R26, PT ;  /* 0x00000010051a7246 */ /* 0x010fe4000380011a */
[----:B------:R-:W-:Y:S02]  /*1580*/  VIADDMNMX R27, R16, R25, R27, PT ;  /* 0x00000019101b7246 */ /* 0x000fe4000380011b */
[----:B------:R-:W-:Y:S01]  /*1590*/  LDS R25, [R0+0x2e80] ;  /* 0x002e800000197984 */ /* 0x000fe20000000800 */
[C---:B-1----:R-:W-:Y:S02]  /*15a0*/  VIADDMNMX R4, R6.reuse, R13, R4, PT ;  /* 0x0000000d06047246 */ /* 0x042fe40003800104 */
[----:B------:R-:W-:Y:S01]  /*15b0*/  VIADDMNMX R26, R6, R17, R26, PT ;  /* 0x00000011061a7246 */ /* 0x000fe2000380011a */
[----:B------:R-:W-:Y:S01]  /*15c0*/  LDS R13, [R0+0x2c00] ;  /* 0x002c0000000d7984 */ /* 0x000fe20000000800 */
[----:B-----5:R-:W-:-:S02]  /*15d0*/  VIADDMNMX R16, R11, R14, R4, PT ;  /* 0x0000000e0b107246 */ /* 0x020fc40003800104 */
[----:B------:R-:W-:Y:S02]  /*15e0*/  VIADDMNMX R27, R17, R10, R27, PT ;  /* 0x0000000a111b7246 */ /* 0x000fe4000380011b */
[----:B------:R-:W-:Y:S01]  /*15f0*/  VIADDMNMX R14, R9, R14, R7, PT ;  /* 0x0000000e090e7246 */ /* 0x000fe20003800107 */
[----:B------:R-:W-:Y:S04]  /*1600*/  LDS R17, [R0+0x2c80] ;  /* 0x002c800000117984 */ /* 0x000fe80000000800 */
[----:B------:R-:W0:Y:S01]  /*1610*/  LDS.128 R4, [R2+0xb0] ;  /* 0x0000b00002047984 */ /* 0x000e220000000c00 */
[----:B------:R-:W-:Y:S02]  /*1620*/  VIADDMNMX R12, R11, R18, R26, PT ;  /* 0x000000120b0c7246 */ /* 0x000fe4000380011a */
[----:B------:R-:W-:-:S02]  /*1630*/  VIADDMNMX R27, R18, R9, R27, PT ;  /* 0x00000009121b7246 */ /* 0x000fc4000380011b */
[C---:B------:R-:W-:Y:S01]  /*1640*/  VIADDMNMX R16, R8.reuse, R15, R16, PT ;  /* 0x0000000f08107246 */ /* 0x040fe20003800110 */
[----:B------:R-:W-:Y:S01]  /*1650*/  LDS R18, [R0+0x2d80] ;  /* 0x002d800000127984 */ /* 0x000fe20000000800 */
[----:B------:R-:W-:-:S03]  /*1660*/  VIADDMNMX R12, R8, R19, R12, PT ;  /* 0x00000013080c7246 */ /* 0x000fc6000380010c */
[----:B------:R-:W1:Y:S01]  /*1670*/  LDS.128 R8, [R2+0x20b0] ;  /* 0x0020b00002087984 */ /* 0x000e620000000c00 */
[----:B------:R-:W-:-:S03]  /*1680*/  VIADDMNMX R26, R24, R15, R14, PT ;  /* 0x0000000f181a7246 */ /* 0x000fc6000380010e */
[----:B------:R-:W2:Y:S01]  /*1690*/  LDS R14, [R0+0x2d00] ;  /* 0x002d0000000e7984 */ /* 0x000ea20000000800 */
[----:B------:R-:W-:-:S03]  /*16a0*/  VIADDMNMX R27, R19, R24, R27, PT ;  /* 0x00000018131b7246 */ /* 0x000fc6000380011b */
[----:B------:R-:W3:Y:S01]  /*16b0*/  LDS R15, [R0+0x2e00] ;  /* 0x002e0000000f7984 */ /* 0x000ee20000000800 */
[-C--:B0-----:R-:W-:Y:S02]  /*16c0*/  VIADDMNMX R16, R13, R4.reuse, R16, PT ;  /* 0x000000040d107246 */ /* 0x081fe40003800110 */
[----:B------:R-:W-:Y:S02]  /*16d0*/  VIADDMNMX R19, R17, R4, R26, PT ;  /* 0x0000000411137246 */ /* 0x000fe4000380011a */
[----:B------:R-:W0:Y:S01]  /*16e0*/  LDS R4, [R0+0x2f00] ;  /* 0x002f000000047984 */ /* 0x000e220000000800 */
[----:B-1----:R-:W-:Y:S02]  /*16f0*/  VIADDMNMX R12, R13, R8, R12, PT ;  /* 0x000000080d0c7246 */ /* 0x002fe4000380010c */
[----:B------:R-:W-:Y:S02]  /*1700*/  VIADDMNMX R24, R8, R17, R27, PT ;  /* 0x0000001108187246 */ /* 0x000fe4000380011b */
[C---:B--2---:R-:W-:Y:S01]  /*1710*/  VIADDMNMX R12, R14.reuse, R9, R12, PT ;  /* 0x000000090e0c7246 */ /* 0x044fe2000380010c */
[----:B------:R-:W1:Y:S01]  /*1720*/  LDS R8, [R0+0x2f80] ;  /* 0x002f800000087984 */ /* 0x000e620000000800 */
[----:B------:R-:W-:-:S02]  /*1730*/  VIADDMNMX R16, R14, R5, R16, PT ;  /* 0x000000050e107246 */ /* 0x000fc40003800110 */
[----:B------:R-:W-:Y:S02]  /*1740*/  VIADDMNMX R19, R18, R5, R19, PT ;  /* 0x0000000512137246 */ /* 0x000fe40003800113 */
[----:B------:R-:W-:Y:S01]  /*1750*/  VIADDMNMX R24, R9, R18, R24, PT ;  /* 0x0000001209187246 */ /* 0x000fe20003800118 */
[----:B------:R-:W-:Y:S01]  /*1760*/  LDS R5, [R0+0x3000] ;  /* 0x0030000000057984 */ /* 0x000fe20000000800 */
[C---:B---3--:R-:W-:Y:S02]  /*1770*/  VIADDMNMX R26, R15.reuse, R6, R16, PT ;  /* 0x000000060f1a7246 */ /* 0x048fe40003800110 */
[----:B------:R-:W-:Y:S02]  /*1780*/  VIADDMNMX R27, R15, R10, R12, PT ;  /* 0x0000000a0f1b7246 */ /* 0x000fe4000380010c */
[----:B------:R-:W-:Y:S01]  /*1790*/  VIADDMNMX R9, R25, R6, R19, PT ;  /* 0x0000000619097246 */ /* 0x000fe20003800113 */
[----:B------:R-:W2:Y:S01]  /*17a0*/  LDS.128 R12, [R2+0xc0] ;  /* 0x0000c000020c7984 */ /* 0x000ea20000000c00 */
[----:B------:R-:W-:-:S03]  /*17b0*/  VIADDMNMX R10, R10, R25, R24, PT ;  /* 0x000000190a0a7246 */ /* 0x000fc60003800118 */
[----:B------:R-:W3:Y:S04]  /*17c0*/  LDS.128 R16, [R2+0x20c0] ;  /* 0x0020c00002107984 */ /* 0x000ee80000000c00 */
[----:B------:R-:W4:Y:S01]  /*17d0*/  LDS R25, [R0+0x3080] ;  /* 0x0030800000197984 */ /* 0x000f220000000800 */
[C---:B0-----:R-:W-:Y:S02]  /*17e0*/  VIADDMNMX R6, R4.reuse, R7, R26, PT ;  /* 0x0000000704067246 */ /* 0x041fe4000380011a */
[----:B------:R-:W-:Y:S01]  /*17f0*/  VIADDMNMX R24, R4, R11, R27, PT ;  /* 0x0000000b04187246 */ /* 0x000fe2000380011b */
[----:B------:R-:W-:Y:S04]  /*1800*/  LDS R26, [R0+0x3300] ;  /* 0x00330000001a7984 */ /* 0x000fe80000000800 */
[----:B------:R-:W0:Y:S04]  /*1810*/  LDS R4, [R0+0x3100] ;  /* 0x0031000000047984 */ /* 0x000e280000000800 */
[----:B------:R-:W5:Y:S01]  /*1820*/  LDS R27, [R0+0x3200] ;  /* 0x00320000001b7984 */ /* 0x000f620000000800 */
[----:B-1----:R-:W-:-:S03]  /*1830*/  VIADDMNMX R7, R8, R7, R9, PT ;  /* 0x0000000708077246 */ /* 0x002fc60003800109 */
[----:B------:R-:W1:Y:S01]  /*1840*/  LDS R9, [R0+0x3280] ;  /* 0x0032800000097984 */ /* 0x000e620000000800 */
[----:B------:R-:W-:Y:S02]  /*1850*/  VIADDMNMX R10, R11, R8, R10, PT ;  /* 0x000000080b0a7246 */ /* 0x000fe4000380010a */
[C---:B--2---:R-:W-:Y:S02]  /*1860*/  VIADDMNMX R6, R5.reuse, R12, R6, PT ;  /* 0x0000000c05067246 */ /* 0x044fe40003800106 */
[----:B---3--:R-:W-:Y:S02]  /*1870*/  VIADDMNMX R5, R5, R16, R24, PT ;  /* 0x0000001005057246 */ /* 0x008fe40003800118 */
[----:B------:R-:W2:Y:S01]  /*1880*/  LDS R24, [R0+0x3380] ;  /* 0x0033800000187984 */ /* 0x000ea20000000800 */
[----:B----4-:R-:W-:Y:S02]  /*1890*/  VIADDMNMX R7, R25, R12, R7, PT ;  /* 0x0000000c19077246 */ /* 0x010fe40003800107 */
[----:B------:R-:W-:-:S02]  /*18a0*/  VIADDMNMX R10, R16, R25, R10, PT ;  /* 0x00000019100a7246 */ /* 0x000fc4000380010a */
[----:B------:R-:W-:Y:S01]  /*18b0*/  VIADDMNMX R8, R28, R13, R7, PT ;  /* 0x0000000d1c087246 */ /* 0x000fe20003800107 */
[----:B------:R-:W-:Y:S01]  /*18c0*/  LDS R16, [R0+0x3580] ;  /* 0x0035800000107984 */ /* 0x000fe20000000800 */
[----:B------:R-:W-:-:S03]  /*18d0*/  VIADDMNMX R10, R17, R28, R10, PT ;  /* 0x0000001c110a7246 */ /* 0x000fc6000380010a */
[----:B------:R-:W-:Y:S04]  /*18e0*/  LDS R25, [R0+0x3680] ;  /* 0x0036800000197984 */ /* 0x000fe80000000800 */
[----:B------:R-:W-:Y:S01]  /*18f0*/  LDS R28, [R0+0x3d80] ;  /* 0x003d8000001c7984 */ /* 0x000fe20000000800 */
[C---:B0-----:R-:W-:Y:S02]  /*1900*/  VIADDMNMX R6, R4.reuse, R13, R6, PT ;  /* 0x0000000d04067246 */ /* 0x041fe40003800106 */
[----:B------:R-:W-:Y:S01]  /*1910*/  VIADDMNMX R5, R4, R17, R5, PT ;  /* 0x0000001104057246 */ /* 0x000fe20003800105 */
[----:B------:R-:W-:Y:S01]  /*1920*/  LDS R13, [R0+0x3480] ;  /* 0x00348000000d7984 */ /* 0x000fe20000000800 */
[C---:B-----5:R-:W-:Y:S02]  /*1930*/  VIADDMNMX R12, R27.reuse, R14, R6, PT ;  /* 0x0000000e1b0c7246 */ /* 0x060fe40003800106 */
[----:B------:R-:W-:Y:S01]  /*1940*/  VIADDMNMX R27, R27, R18, R5, PT ;  /* 0x000000121b1b7246 */ /* 0x000fe20003800105 */
[----:B------:R-:W-:Y:S04]  /*1950*/  LDS R17, [R0+0x3400] ;  /* 0x0034000000117984 */ /* 0x000fe80000000800 */
[----:B------:R-:W0:Y:S01]  /*1960*/  LDS.128 R4, [R2+0xd0] ;  /* 0x0000d00002047984 */ /* 0x000e220000000c00 */
[----:B-1----:R-:W-:-:S02]  /*1970*/  VIADDMNMX R14, R9, R14, R8, PT ;  /* 0x0000000e090e7246 */ /* 0x002fc40003800108 */
[----:B------:R-:W-:Y:S02]  /*1980*/  VIADDMNMX R18, R18, R9, R10, PT ;  /* 0x0000000912127246 */ /* 0x000fe4000380010a */
[----:B------:R-:W1:Y:S01]  /*1990*/  LDS.128 R8, [R2+0x20d0] ;  /* 0x0020d00002087984 */ /* 0x000e620000000c00 */
[C---:B------:R-:W-:Y:S02]  /*19a0*/  VIADDMNMX R12, R26.reuse, R15, R12, PT ;  /* 0x0000000f1a0c7246 */ /* 0x040fe4000380010c */
[----:B------:R-:W-:Y:S02]  /*19b0*/  VIADDMNMX R26, R26, R19, R27, PT ;  /* 0x000000131a1a7246 */ /* 0x000fe4000380011b */
[----:B--2---:R-:W-:Y:S02]  /*19c0*/  VIADDMNMX R27, R24, R15, R14, PT ;  /* 0x0000000f181b7246 */ /* 0x004fe4000380010e */
[----:B------:R-:W2:Y:S01]  /*19d0*/  LDS R14, [R0+0x3500] ;  /* 0x00350000000e7984 */ /* 0x000ea20000000800 */
[----:B------:R-:W-:-:S03]  /*19e0*/  VIADDMNMX R19, R19, R24, R18, PT ;  /* 0x0000001813137246 */ /* 0x000fc60003800112 */
[----:B------:R-:W3:Y:S04]  /*19f0*/  LDS R15, [R0+0x3600] ;  /* 0x00360000000f7984 */ /* 0x000ee80000000800 */
[----:B------:R-:W-:Y:S01]  /*1a00*/  LDS R24, [R0+0x3780] ;  /* 0x0037800000187984 */ /* 0x000fe20000000800 */
[-C--:B0-----:R-:W-:Y:S02]  /*1a10*/  VIADDMNMX R12, R17, R4.reuse, R12, PT ;  /* 0x00000004110c7246 */ /* 0x081fe4000380010c */
[----:B------:R-:W-:Y:S02]  /*1a20*/  VIADDMNMX R18, R13, R4, R27, PT ;  /* 0x000000040d127246 */ /* 0x000fe4000380011b */
[----:B------:R-:W0:Y:S01]  /*1a30*/  LDS R4, [R0+0x3700] ;  /* 0x0037000000047984 */ /* 0x000e220000000800 */
[----:B-1----:R-:W-:-:S02]  /*1a40*/  VIADDMNMX R26, R17, R8, R26, PT ;  /* 0x00000008111a7246 */ /* 0x002fc4000380011a */
[----:B------:R-:W-:Y:S02]  /*1a50*/  VIADDMNMX R19, R8, R13, R19, PT ;  /* 0x0000000d08137246 */ /* 0x000fe40003800113 */
[-C--:B------:R-:W-:Y:S02]  /*1a60*/  VIADDMNMX R18, R16, R5.reuse, R18, PT ;  /* 0x0000000510127246 */ /* 0x080fe40003800112 */
[C---:B--2---:R-:W-:Y:S02]  /*1a70*/  VIADDMNMX R8, R14.reuse, R5, R12, PT ;  /* 0x000000050e087246 */ /* 0x044fe4000380010c */
[----:B------:R-:W-:Y:S01]  /*1a80*/  VIADDMNMX R26, R14, R9, R26, PT ;  /* 0x000000090e1a7246 */ /* 0x000fe2000380011a */
[----:B------:R-:W-:Y:S01]  /*1a90*/  LDS R5, [R0+0x3800] ;  /* 0x0038000000057984 */ /* 0x000fe20000000800 */
[----:B------:R-:W-:Y:S02]  /*1aa0*/  VIADDMNMX R9, R9, R16, R19, PT ;  /* 0x0000001009097246 */ /* 0x000fe40003800113 */
[----:B---3--:R-:W-:-:S02]  /*1ab0*/  VIADDMNMX R8, R15, R6, R8, PT ;  /* 0x000000060f087246 */ /* 0x008fc40003800108 */
[----:B------:R-:W-:Y:S02]  /*1ac0*/  VIADDMNMX R27, R15, R10, R26, PT ;  /* 0x0000000a0f1b7246 */ /* 0x000fe4000380011a */
[----:B------:R-:W-:Y:S01]  /*1ad0*/  VIADDMNMX R10, R10, R25, R9, PT ;  /* 0x000000190a0a7246 */ /* 0x000fe20003800109 */
[----:B------:R-:W1:Y:S01]  /*1ae0*/  LDS.128 R12, [R2+0xe0] ;  /* 0x0000e000020c7984 */ /* 0x000e620000000c00 */
[----:B------:R-:W-:-:S03]  /*1af0*/  VIADDMNMX R26, R25, R6, R18, PT ;  /* 0x00000006191a7246 */ /* 0x000fc60003800112 */
[----:B------:R-:W2:Y:S04]  /*1b00*/  LDS R9, [R0+0x3880] ;  /* 0x0038800000097984 */ /* 0x000ea80000000800 */
[----:B------:R-:W3:Y:S04]  /*1b10*/  LDS.128 R16, [R2+0x20e0] ;  /* 0x0020e00002107984 */ /* 0x000ee80000000c00 */
[----:B------:R-:W-:Y:S01]  /*1b20*/  LDS R25, [R0+0x3a00] ;  /* 0x003a000000197984 */ /* 0x000fe20000000800 */
[C---:B0-----:R-:W-:Y:S02]  /*1b30*/  VIADDMNMX R6, R4.reuse, R7, R8, PT ;  /* 0x0000000704067246 */ /* 0x041fe40003800108 */
[----:B------:R-:W-:-:S02]  /*1b40*/  VIADDMNMX R8, R4, R11, R27, PT ;  /* 0x0000000b04087246 */ /* 0x000fc4000380011b */
[----:B------:R-:W-:Y:S01]  /*1b50*/  VIADDMNMX R27, R11, R24, R10, PT ;  /* 0x000000180b1b7246 */ /* 0x000fe2000380010a */
[----:B------:R-:W0:Y:S04]  /*1b60*/  LDS R4, [R0+0x3900] ;  /* 0x0039000000047984 */ /* 0x000e280000000800 */
[----:B------:R-:W4:Y:S04]  /*1b70*/  LDS R10, [R0+0x3980] ;  /* 0x00398000000a7984 */ /* 0x000f280000000800 */
[----:B------:R-:W5:Y:S01]  /*1b80*/  LDS R11, [R0+0x3a80] ;  /* 0x003a8000000b7984 */ /* 0x000f620000000800 */
[----:B------:R-:W-:-:S03]  /*1b90*/  VIADDMNMX R7, R24, R7, R26, PT ;  /* 0x0000000718077246 */ /* 0x000fc6000380011a */
[----:B------:R-:W5:Y:S04]  /*1ba0*/  LDS R24, [R0+0x3b00] ;  /* 0x003b000000187984 */ /* 0x000f680000000800 */
[----:B------:R-:W5:Y:S01]  /*1bb0*/  LDS R26, [R0+0x3b80] ;  /* 0x003b8000001a7984 */ /* 0x000f620000000800 */
[-C--:B-1----:R-:W-:Y:S02]  /*1bc0*/  VIADDMNMX R6, R5, R12.reuse, R6, PT ;  /* 0x0000000c05067246 */ /* 0x082fe40003800106 */
[----:B--2---:R-:W-:Y:S02]  /*1bd0*/  VIADDMNMX R7, R9, R12, R7, PT ;  /* 0x0000000c09077246 */ /* 0x004fe40003800107 */
[----:B---3--:R-:W-:Y:S02]  /*1be0*/  VIADDMNMX R8, R5, R16, R8, PT ;  /* 0x0000001005087246 */ /* 0x008fe40003800108 */
[----:B------:R-:W-:-:S02]  /*1bf0*/  VIADDMNMX R27, R16, R9, R27, PT ;  /* 0x00000009101b7246 */ /* 0x000fc4000380011b */
[----:B------:R-:W-:Y:S01]  /*1c00*/  LDS R16, [R0+0x3d00] ;  /* 0x003d000000107984 */ /* 0x000fe20000000800 */
[C---:B0-----:R-:W-:Y:S02]  /*1c10*/  VIADDMNMX R6, R4.reuse, R13, R6, PT ;  /* 0x0000000d04067246 */ /* 0x041fe40003800106 */
[----:B------:R-:W-:Y:S02]  /*1c20*/  VIADDMNMX R8, R4, R17, R8, PT ;  /* 0x0000001104087246 */ /* 0x000fe40003800108 */
[----:B----4-:R-:W-:Y:S02]  /*1c30*/  VIADDMNMX R7, R10, R13, R7, PT ;  /* 0x0000000d0a077246 */ /* 0x010fe40003800107 */
[----:B------:R-:W-:Y:S01]  /*1c40*/  VIADDMNMX R27, R17, R10, R27, PT ;  /* 0x0000000a111b7246 */ /* 0x000fe2000380011b */
[----:B------:R-:W-:Y:S01]  /*1c50*/  LDS R13, [R0+0x3c80] ;  /* 0x003c8000000d7984 */ /* 0x000fe20000000800 */
[C---:B------:R-:W-:Y:S02]  /*1c60*/  VIADDMNMX R12, R25.reuse, R14, R6, PT ;  /* 0x0000000e190c7246 */ /* 0x040fe40003800106 */
[----:B------:R-:W-:Y:S01]  /*1c70*/  VIADDMNMX R25, R25, R18, R8, PT ;  /* 0x0000001219197246 */ /* 0x000fe20003800108 */
[----:B------:R-:W-:Y:S01]  /*1c80*/  LDS R17, [R0+0x3c00] ;  /* 0x003c000000117984 */ /* 0x000fe20000000800 */
[----:B-----5:R-:W-:-:S02]  /*1c90*/  VIADDMNMX R14, R11, R14, R7, PT ;  /* 0x0000000e0b0e7246 */ /* 0x020fc40003800107 */
[----:B------:R-:W-:Y:S01]  /*1ca0*/  VIADDMNMX R18, R18, R11, R27, PT ;  /* 0x0000000b12127246 */ /* 0x000fe2000380011b */
[----:B------:R-:W0:Y:S04]  /*1cb0*/  LDS.128 R4, [R2+0xf0] ;  /* 0x0000f00002047984 */ /* 0x000e280000000c00 */
[----:B------:R-:W1:Y:S01]  /*1cc0*/  LDS.128 R8, [R2+0x20f0] ;  /* 0x0020f00002087984 */ /* 0x000e620000000c00 */
[C---:B------:R-:W-:Y:S02]  /*1cd0*/  VIADDMNMX R12, R24.reuse, R15, R12, PT ;  /* 0x0000000f180c7246 */ /* 0x040fe4000380010c */
[----:B------:R-:W-:Y:S02]  /*1ce0*/  VIADDMNMX R24, R24, R19, R25, PT ;  /* 0x0000001318187246 */ /* 0x000fe40003800119 */
[----:B------:R-:W-:-:S02]  /*1cf0*/  VIADDMNMX R25, R19, R26, R18, PT ;  /* 0x0000001a13197246 */ /* 0x000fc40003800112 */
[----:B------:R-:W2:Y:S01]  /*1d00*/  LDS R19, [R0+0x3e00] ;  /* 0x003e000000137984 */ /* 0x000ea20000000800 */
[----:B------:R-:W-:-:S03]  /*1d10*/  VIADDMNMX R14, R26, R15, R14, PT ;  /* 0x0000000f1a0e7246 */ /* 0x000fc6000380010e */
[----:B------:R-:W3:Y:S04]  /*1d20*/  LDS R15, [R0+0x3e80] ;  /* 0x003e8000000f7984 */ /* 0x000ee80000000800 */
[----:B------:R-:W4:Y:S04]  /*1d30*/  LDS R18, [R0+0x3f00] ;  /* 0x003f000000127984 */ /* 0x000f280000000800 */
[----:B------:R-:W5:Y:S01]  /*1d40*/  LDS R26, [R0+0x3f80] ;  /* 0x003f8000001a7984 */ /* 0x000f620000000800 */
[-C--:B0-----:R-:W-:Y:S02]  /*1d50*/  VIADDMNMX R12, R17, R4.reuse, R12, PT ;  /* 0x00000004110c7246 */ /* 0x081fe4000380010c */
[----:B------:R-:W-:-:S02]  /*1d60*/  VIADDMNMX R14, R13, R4, R14, PT ;  /* 0x000000040d0e7246 */ /* 0x000fc4000380010e */
[----:B-1----:R-:W-:Y:S02]  /*1d70*/  VIADDMNMX R24, R17, R8, R24, PT ;  /* 0x0000000811187246 */ /* 0x002fe40003800118 */
[----:B------:R-:W-:Y:S02]  /*1d80*/  VIADDMNMX R25, R8, R13, R25, PT ;  /* 0x0000000d08197246 */ /* 0x000fe40003800119 */
[C---:B------:R-:W-:Y:S02]  /*1d90*/  VIADDMNMX R12, R16.reuse, R5, R12, PT ;  /* 0x00000005100c7246 */ /* 0x040fe4000380010c */
[----:B------:R-:W-:Y:S02]  /*1da0*/  VIADDMNMX R24, R16, R9, R24, PT ;  /* 0x0000000910187246 */ /* 0x000fe40003800118 */
[----:B------:R-:W-:Y:S02]  /*1db0*/  VIADDMNMX R14, R28, R5, R14, PT ;  /* 0x000000051c0e7246 */ /* 0x000fe4000380010e */
[----:B------:R-:W-:-:S02]  /*1dc0*/  VIADDMNMX R25, R9, R28, R25, PT ;  /* 0x0000001c09197246 */ /* 0x000fc40003800119 */
[C---:B--2---:R-:W-:Y:S02]  /*1dd0*/  VIADDMNMX R12, R19.reuse, R6, R12, PT ;  /* 0x00000006130c7246 */ /* 0x044fe4000380010c */
[----:B------:R-:W-:Y:S02]  /*1de0*/  VIADDMNMX R24, R19, R10, R24, PT ;  /* 0x0000000a13187246 */ /* 0x000fe40003800118 */
[----:B---3--:R-:W-:Y:S02]  /*1df0*/  VIADDMNMX R14, R15, R6, R14, PT ;  /* 0x000000060f0e7246 */ /* 0x008fe4000380010e */
[----:B------:R-:W-:Y:S02]  /*1e00*/  VIADDMNMX R25, R10, R15, R25, PT ;  /* 0x0000000f0a197246 */ /* 0x000fe40003800119 */
[C---:B----4-:R-:W-:Y:S02]  /*1e10*/  VIADDMNMX R12, R18.reuse, R7, R12, PT ;  /* 0x00000007120c7246 */ /* 0x050fe4000380010c */
[----:B------:R-:W-:-:S02]  /*1e20*/  VIADDMNMX R24, R18, R11, R24, PT ;  /* 0x0000000b12187246 */ /* 0x000fc40003800118 */
[----:B-----5:R-:W-:Y:S02]  /*1e30*/  VIADDMNMX R14, R26, R7, R14, PT ;  /* 0x000000071a0e7246 */ /* 0x020fe4000380010e */
[----:B------:R-:W-:Y:S01]  /*1e40*/  VIADDMNMX R25, R11, R26, R25, PT ;  /* 0x0000001a0b197246 */ /* 0x000fe20003800119 */
[----:B------:R-:W-:Y:S04]  /*1e50*/  STG.E desc[UR8][R22.64], R12 ;  /* 0x0000000c16007986 */ /* 0x000fe8000c101908 */
[----:B------:R-:W-:Y:S04]  /*1e60*/  STG.E desc[UR8][R20.64], R24 ;  /* 0x0000001814007986 */ /* 0x000fe8000c101908 */
[----:B------:R-:W-:Y:S04]  /*1e70*/  STG.E desc[UR8][R22.64+0x80], R14 ;  /* 0x0000800e16007986 */ /* 0x000fe8000c101908 */
[----:B------:R-:W-:Y:S04]  /*1e80*/  STS [R3], R12 ;  /* 0x0000000c03007388 */ /* 0x000fe80000000800 */
[----:B------:R-:W-:Y:S04]  /*1e90*/  STS [R3+0x2000], R24 ;  /* 0x0020001803007388 */ /* 0x000fe80000000800 */
[----:B------:R-:W-:Y:S04]  /*1ea0*/  STS [R3+0x80], R14 ;  /* 0x0000800e03007388 */ /* 0x000fe80000000800 */
[----:B------:R-:W-:Y:S04]  /*1eb0*/  STS [R3+0x2080], R25 ;  /* 0x0020801903007388 */ /* 0x000fe80000000800 */
[----:B------:R-:W-:Y:S01]  /*1ec0*/  STG.E desc[UR8][R20.64+0x80], R25 ;  /* 0x0000801914007986 */ /* 0x000fe2000c101908 */
[----:B------:R-:W-:Y:S05]  /*1ed0*/  EXIT ;  /* 0x000000000000794d */ /* 0x000fea0003800000 */
.L_x_0:
[----:B------:R-:W-:-:S00]  /*1ee0*/  BRA `(.L_x_0) ;  /* 0xfffffffc00fc7947 */ /* 0x000fc0000383ffff */
[----:B------:R-:W-:-:S00]  /*1ef0*/  NOP ;  /* 0x0000000000007918 */ /* 0x000fc00000000000 */
        /* <DEDUP_REMOVED lines=8> */
.L_x_3:


//--------------------- .text._Z10cal_phase2iPiii --------------------------
	.section	.text._Z10cal_phase2iPiii,"ax",@progbits
	.align	128
        .global         _Z10cal_phase2iPiii
        .type           _Z10cal_phase2iPiii,@function
        .size           _Z10cal_phase2iPiii,(.L_x_4 - _Z10cal_phase2iPiii)
        .other          _Z10cal_phase2iPiii,@"STO_CUDA_ENTRY STV_DEFAULT"
_Z10cal_phase2iPiii:
.text._Z10cal_phase2iPiii:
[----:B------:R-:W-:Y:S01]  /*0000*/  LDC R1, c[0x0][0x37c] ;  /* 0x0000df00ff017b82 */ /* 0x000fe20000000800 */
[----:B------:R-:W0:Y:S07]  /*0010*/  S2R R2, SR_CTAID.X ;  /* 0x0000000000027919 */ /* 0x000e2e0000002500 */
[----:B------:R-:W0:Y:S02]  /*0020*/  LDC R4, c[0x0][0x394] ;  /* 0x0000e500ff047b82 */ /* 0x000e240000000800 */
[----:B0-----:R-:W-:-:S13]  /*0030*/  ISETP.NE.AND P0, PT, R2, R4, PT ;  /* 0x000000040200720c */ /* 0x001fda0003f05270 */
[----:B------:R-:W-:Y:S05]  /*0040*/  @!P0 EXIT ;  /* 0x000000000000894d */ /* 0x000fea0003800000 */
[----:B------:R-:W0:Y:S01]  /*0050*/  S2R R15, SR_TID.Y ;  /* 0x00000000000f7919 */ /* 0x000e220000002200 */
[----:B------:R-:W1:Y:S01]  /*0060*/  LDC R8, c[0x0][0x380] ;  /* 0x0000e000ff087b82 */ /* 0x000e620000000800 */
[----:B------:R-:W2:Y:S01]  /*0070*/  LDCU.64 UR8, c[0x0][0x358] ;  /* 0x00006b00ff0877ac */ /* 0x000ea20008000a00 */
[----:B------:R-:W3:Y:S06]  /*0080*/  S2R R11, SR_TID.X ;  /* 0x00000000000b7919 */ /* 0x000eec0000002100 */
[----:B------:R-:W4:Y:S01]  /*0090*/  LDC.64 R6, c[0x0][0x388] ;  /* 0x0000e200ff067b82 */ /* 0x000f220000000a00 */
[----:B0-----:R-:W-:-:S02]  /*00a0*/  IMAD R0, R4, 0x40, R15 ;  /* 0x0000004004007824 */ /* 0x001fc400078e020f */
[--C-:B---3--:R-:W-:Y:S02]  /*00b0*/  IMAD R3, R4, 0x40, R11.reuse ;  /* 0x0000004004037824 */ /* 0x108fe400078e020b */
[C---:B------:R-:W-:Y:S02]  /*00c0*/  IMAD R5, R2.reuse, 0x40, R11 ;  /* 0x0000004002057824 */ /* 0x040fe400078e020b */
[----:B------:R-:W-:Y:S02]  /*00d0*/  IMAD R2, R2, 0x40, R15 ;  /* 0x0000004002027824 */ /* 0x000fe400078e020f */
[CC--:B-1----:R-:W-:Y:S02]  /*00e0*/  IMAD R13, R0.reuse, R8.reuse, R3 ;  /* 0x00000008000d7224 */ /* 0x0c2fe400078e0203 */
[-C--:B------:R-:W-:Y:S02]  /*00f0*/  IMAD R9, R0, R8.reuse, R5 ;  /* 0x0000000800097224 */ /* 0x080fe400078e0205 */
[----:B------:R-:W-:-:S02]  /*0100*/  IMAD R3, R2, R8, R3 ;  /* 0x0000000802037224 */ /* 0x000fc400078e0203 */
[----:B----4-:R-:W-:-:S04]  /*0110*/  IMAD.WIDE R12, R13, 0x4, R6 ;  /* 0x000000040d0c7825 */ /* 0x010fc800078e0206 */
[----:B------:R-:W-:Y:S01]  /*0120*/  IMAD.SHL.U32 R5, R8, 0x20, RZ ;  /* 0x0000002008057824 */ /* 0x000fe200078e00ff */
[----:B--2---:R-:W2:Y:S01]  /*0130*/  LDG.E R16, desc[UR8][R12.64] ;  /* 0x000000080c107981 */ /* 0x004ea2000c1e1900 */
[----:B------:R-:W-:-:S03]  /*0140*/  IMAD.WIDE R8, R9, 0x4, R6 ;  /* 0x0000000409087825 */ /* 0x000fc600078e0206 */
[----:B------:R0:W3:Y:S01]  /*0150*/  LDG.E R17, desc[UR8][R12.64+0x80] ;  /* 0x000080080c117981 */ /* 0x0000e2000c1e1900 */
[----:B------:R-:W-:-:S03]  /*0160*/  IMAD.WIDE R6, R3, 0x4, R6 ;  /* 0x0000000403067825 */ /* 0x000fc600078e0206 */
[----:B------:R-:W4:Y:S01]  /*0170*/  LDG.E R23, desc[UR8][R8.64] ;  /* 0x0000000808177981 */ /* 0x000f22000c1e1900 */
[----:B------:R-:W-:-:S03]  /*0180*/  IMAD.WIDE R20, R5, 0x4, R12 ;  /* 0x0000000405147825 */ /* 0x000fc600078e020c */
[----:B------:R-:W5:Y:S01]  /*0190*/  LDG.E R27, desc[UR8][R8.64+0x80] ;  /* 0x00008008081b7981 */ /* 0x000f62000c1e1900 */
[----:B------:R-:W-:-:S03]  /*01a0*/  IMAD.WIDE R2, R5, 0x4, R8 ;  /* 0x0000000405027825 */ /* 0x000fc600078e0208 */
[----:B------:R-:W4:Y:S01]  /*01b0*/  LDG.E R18, desc[UR8][R20.64] ;  /* 0x0000000814127981 */ /* 0x000f22000c1e1900 */
[----:B------:R-:W-:-:S03]  /*01c0*/  IMAD.WIDE R4, R5, 0x4, R6 ;  /* 0x0000000405047825 */ /* 0x000fc600078e0206 */
[----:B------:R-:W5:Y:S04]  /*01d0*/  LDG.E R22, desc[UR8][R20.64+0x80] ;  /* 0x0000800814167981 */ /* 0x000f68000c1e1900 */
[----:B------:R-:W5:Y:S04]  /*01e0*/  LDG.E R25, desc[UR8][R2.64] ;  /* 0x0000000802197981 */ /* 0x000f68000c1e1900 */
[----:B------:R-:W5:Y:S04]  /*01f0*/  LDG.E R29, desc[UR8][R2.64+0x80] ;  /* 0x00008008021d7981 */ /* 0x000f68000c1e1900 */
[----:B------:R-:W5:Y:S04]  /*0200*/  LDG.E R24, desc[UR8][R6.64] ;  /* 0x0000000806187981 */ /* 0x000f68000c1e1900 */
[----:B------:R-:W5:Y:S04]  /*0210*/  LDG.E R26, desc[UR8][R4.64] ;  /* 0x00000008041a7981 */ /* 0x000f68000c1e1900 */
        /* <DEDUP_REMOVED lines=8> */
[----:B------:R-:W-:Y:S01]  /*02a0*/  ULEA UR4, UR6, UR4, 0x18 ;  /* 0x0000000406047291 */ /* 0x000fe2000f8ec0ff */
[----:B0-----:R-:W-:-:S03]  /*02b0*/  LEA R13, R15, UR7, 0x8 ;  /* 0x000000070f0d7c11 */ /* 0x001fc6000f8e40ff */
[----:B------:R-:W-:Y:S02]  /*02c0*/  LEA R14, R11, UR5, 0x2 ;  /* 0x000000050b0e7c11 */ /* 0x000fe4000f8e10ff */
[----:B------:R-:W-:Y:S01]  /*02d0*/  LEA R10, R15, UR4, 0x8 ;  /* 0x000000040f0a7c11 */ /* 0x000fe2000f8e40ff */
[----:B------:R-:W-:Y:S02]  /*02e0*/  IMAD R19, R11, 0x4, R13 ;  /* 0x000000040b137824 */ /* 0x000fe400078e020d */
[----:B------:R-:W-:Y:S02]  /*02f0*/  IMAD R12, R15, 0x100, R14 ;  /* 0x000001000f0c7824 */ /* 0x000fe400078e020e */
[C---:B------:R-:W-:Y:S01]  /*0300*/  IMAD R0, R11.reuse, 0x4, R10 ;  /* 0x000000040b007824 */ /* 0x040fe200078e020a */
[----:B------:R-:W-:Y:S01]  /*0310*/  LEA R11, R11, UR7, 0x2 ;  /* 0x000000070b0b7c11 */ /* 0x000fe2000f8e10ff */
        /* <DEDUP_REMOVED lines=15> */
[----:B------:R-:W0:Y:S04]  /*0410*/  LDS R23, [R14] ;  /* 0x000000000e177984 */ /* 0x000e280000000800 */
[----:B------:R-:W-:Y:S04]  /*0420*/  LDS R17, [R0] ;  /* 0x0000000000117984 */ /* 0x000fe80000000800 */
[----:B------:R-:W-:Y:S04]  /*0430*/  LDS R21, [R0+0x2000] ;  /* 0x0020000000157984 */ /* 0x000fe80000000800 */
[----:B------:R-:W-:Y:S04]  /*0440*/  LDS R20, [R0+0x80] ;  /* 0x0000800000147984 */ /* 0x000fe80000000800 */
[----:B------:R-:W-:Y:S04]  /*0450*/  LDS R19, [R12+0x80] ;  /* 0x000080000c137984 */ /* 0x000fe80000000800 */
[----:B------:R-:W-:Y:S01]  /*0460*/  LDS R25, [R12+0x2000] ;  /* 0x002000000c197984 */ /* 0x000fe20000000800 */
[----:B0-----:R-:W-:-:S03]  /*0470*/  VIADDMNMX R23, R23, R16, R15, PT ;  /* 0x0000001017177246 */ /* 0x001fc6000380010f */
[----:B------:R-:W-:Y:S04]  /*0480*/  LDS R15, [R0+0x2080] ;  /* 0x00208000000f7984 */ /* 0x000fe80000000800 */
[----:B------:R-:W-:Y:S04]  /*0490*/  STS [R12], R23 ;  /* 0x000000170c007388 */ /* 0x000fe80000000800 */
[----:B------:R-:W0:Y:S02]  /*04a0*/  LDS R18, [R14+0x80] ;  /* 0x000080000e127984 */ /* 0x000e240000000800 */
[----:B0-----:R-:W-:-:S02]  /*04b0*/  VIADDMNMX R19, R18, R16, R19, PT ;  /* 0x0000001012137246 */ /* 0x001fc40003800113 */
[----:B------:R-:W-:Y:S04]  /*04c0*/  LDS R18, [R13+0x2000] ;  /* 0x002000000d127984 */ /* 0x000fe80000000800 */
[----:B------:R-:W0:Y:S04]  /*04d0*/  LDS R16, [R14] ;  /* 0x000000000e107984 */ /* 0x000e280000000800 */
[----:B------:R-:W-:Y:S04]  /*04e0*/  STS [R12+0x80], R19 ;  /* 0x000080130c007388 */ /* 0x000fe80000000800 */
[----:B------:R-:W-:Y:S04]  /*04f0*/  LDS R24, [R10] ;  /* 0x000000000a187984 */ /* 0x000fe80000000800 */
[----:B------:R-:W1:Y:S01]  /*0500*/  LDS R22, [R11] ;  /* 0x000000000b167984 */ /* 0x000e620000000800 */
[----:B0-----:R-:W-:-:S03]  /*0510*/  VIADDMNMX R16, R16, R18, R25, PT ;  /* 0x0000001210107246 */ /* 0x001fc60003800119 */
[----:B------:R-:W-:Y:S01]  /*0520*/  LDS R25, [R12+0x2080] ;  /* 0x002080000c197984 */ /* 0x000fe20000000800 */
[----:B-1----:R-:W-:-:S03]  /*0530*/  VIADDMNMX R17, R22, R24, R17, PT ;  /* 0x0000001816117246 */ /* 0x002fc60003800111 */
[----:B------:R-:W0:Y:S04]  /*0540*/  LDS R24, [R14+0x80] ;  /* 0x000080000e187984 */ /* 0x000e280000000800 */
[----:B------:R-:W-:Y:S04]  /*0550*/  STS [R0], R17 ;  /* 0x0000001100007388 */ /* 0x000fe80000000800 */
[----:B------:R-:W1:Y:S01]  /*0560*/  LDS R26, [R10+0x2000] ;  /* 0x002000000a1a7984 */ /* 0x000e620000000800 */
[----:B0-----:R-:W-:Y:S02]  /*0570*/  VIADDMNMX R18, R24, R18, R25, PT ;  /* 0x0000001218127246 */ /* 0x001fe40003800119 */
[----:B-1----:R-:W-:-:S05]  /*0580*/  VIADDMNMX R21, R22, R26, R21, PT ;  /* 0x0000001a16157246 */ /* 0x002fca0003800115 */
[----:B------:R-:W-:Y:S04]  /*0590*/  STS [R0+0x2000], R21 ;  /* 0x0020001500007388 */ /* 0x000fe80000000800 */
[----:B------:R-:W-:Y:S04]  /*05a0*/  LDS R24, [R13+0x4] ;  /* 0x000004000d187984 */ /* 0x000fe80000000800 */
[----:B------:R-:W0:Y:S04]  /*05b0*/  LDS R26, [R14+0x100] ;  /* 0x000100000e1a7984 */ /* 0x000e280000000800 */
[----:B------:R-:W-:Y:S04]  /*05c0*/  LDS R25, [R10] ;  /* 0x000000000a197984 */ /* 0x000fe80000000800 */
[----:B------:R-:W1:Y:S01]  /*05d0*/  LDS R22, [R11+0x80] ;  /* 0x000080000b167984 */ /* 0x000e620000000800 */
[----:B0-----:R-:W-:-:S02]  /*05e0*/  VIADDMNMX R23, R26, R24, R23, PT ;  /* 0x000000181a177246 */ /* 0x001fc40003800117 */
[----:B-1----:R-:W-:Y:S02]  /*05f0*/  VIADDMNMX R20, R22, R25, R20, PT ;  /* 0x0000001916147246 */ /* 0x002fe40003800114 */
[----:B------:R-:W0:Y:S04]  /*0600*/  LDS R25, [R10+0x2000] ;  /* 0x002000000a197984 */ /* 0x000e280000000800 */
[----:B------:R-:W-:Y:S04]  /*0610*/  STS [R12], R23 ;  /* 0x000000170c007388 */ /* 0x000fe80000000800 */
[----:B------:R-:W1:Y:S01]  /*0620*/  LDS R26, [R14+0x180] ;  /* 0x000180000e1a7984 */ /* 0x000e620000000800 */
[----:B0-----:R-:W-:-:S03]  /*0630*/  VIADDMNMX R15, R25, R22, R15, PT ;  /* 0x00000016190f7246 */ /* 0x001fc6000380010f */
[----:B------:R-:W-:Y:S01]  /*0640*/  LDS R25, [R13+0x2004] ;  /* 0x002004000d197984 */ /* 0x000fe20000000800 */
[----:B-1----:R-:W-:-:S03]  /*0650*/  VIADDMNMX R19, R26, R24, R19, PT ;  /* 0x000000181a137246 */ /* 0x002fc60003800113 */
[----:B------:R-:W0:Y:S04]  /*0660*/  LDS R24, [R14+0x100] ;  /* 0x000100000e187984 */ /* 0x000e280000000800 */
[----:B------:R-:W-:Y:S04]  /*0670*/  STS [R12+0x80], R19 ;  /* 0x000080130c007388 */ /* 0x000fe80000000800 */
[----:B------:R-:W-:Y:S04]  /*0680*/  LDS R26, [R10+0x4] ;  /* 0x000004000a1a7984 */ /* 0x000fe80000000800 */
[----:B------:R-:W1:Y:S01]  /*0690*/  LDS R22, [R11+0x100] ;  /* 0x000100000b167984 */ /* 0x000e620000000800 */
[----:B0-----:R-:W-:-:S03]  /*06a0*/  VIADDMNMX R16, R24, R25, R16, PT ;  /* 0x0000001918107246 */ /* 0x001fc60003800110 */
[----:B------:R-:W0:Y:S01]  /*06b0*/  LDS R24, [R14+0x180] ;  /* 0x000180000e187984 */ /* 0x000e220000000800 */
[----:B-1----:R-:W-:-:S05]  /*06c0*/  VIADDMNMX R17, R22, R26, R17, PT ;  /* 0x0000001a16117246 */ /* 0x002fca0003800111 */
[----:B------:R-:W-:Y:S04]  /*06d0*/  STS [R0], R17 ;  /* 0x0000001100007388 */ /* 0x000fe80000000800 */
[----:B------:R-:W1:Y:S01]  /*06e0*/  LDS R26, [R10+0x2004] ;  /* 0x002004000a1a7984 */ /* 0x000e620000000800 */
[----:B0-----:R-:W-:Y:S02]  /*06f0*/  VIADDMNMX R18, R24, R25, R18, PT ;  /* 0x0000001918127246 */ /* 0x001fe40003800112 */
[----:B-1----:R-:W-:-:S05]  /*0700*/  VIADDMNMX R21, R22, R26, R21, PT ;  /* 0x0000001a16157246 */ /* 0x002fca0003800115 */
[----:B------:R-:W-:Y:S04]  /*0710*/  STS [R0+0x2000], R21 ;  /* 0x0020001500007388 */ /* 0x000fe80000000800 */
[----:B------:R-:W-:Y:S04]  /*0720*/  LDS R24, [R13+0x8] ;  /* 0x000008000d187984 */ /* 0x000fe80000000800 */
[----:B------:R-:W0:Y:S04]  /*0730*/  LDS R26, [R14+0x200] ;  /* 0x000200000e1a7984 */ /* 0x000e280000000800 */
[----:B------:R-:W-:Y:S04]  /*0740*/  LDS R25, [R10+0x4] ;  /* 0x000004000a197984 */ /* 0x000fe80000000800 */
        /* <DEDUP_REMOVED lines=696> */
[----:B------:R-:W1:Y:S04]  /*32d0*/  LDS R22, [R11+0x1e80] ;  /* 0x001e80000b167984 */ /* 0x000e680000000800 */
[----:B------:R-:W2:Y:S01]  /*32e0*/  LDS R25, [R10+0x2078] ;  /* 0x002078000a197984 */ /* 0x000ea20000000800 */
[----:B0-----:R-:W-:-:S05]  /*32f0*/  VIADDMNMX R23, R26, R24, R23, PT ;  /* 0x000000181a177246 */ /* 0x001fca0003800117 */
[----:B------:R-:W-:Y:S01]  /*3300*/  STS [R12], R23 ;  /* 0x000000170c007388 */ /* 0x000fe20000000800 */
[----:B-1----:R-:W-:Y:S02]  /*3310*/  VIADDMNMX R20, R22, R27, R20, PT ;  /* 0x0000001b16147246 */ /* 0x002fe40003800114 */
[----:B--2---:R-:W-:Y:S02]  /*3320*/  VIADDMNMX R22, R25, R22, R15, PT ;  /* 0x0000001619167246 */ /* 0x004fe4000380010f */
[----:B------:R-:W-:Y:S04]  /*3330*/  LDS R25, [R13+0x207c] ;  /* 0x00207c000d197984 */ /* 0x000fe80000000800 */
[----:B------:R-:W0:Y:S02]  /*3340*/  LDS R15, [R14+0x1f00] ;  /* 0x001f00000e0f7984 */ /* 0x000e240000000800 */
[----:B0-----:R-:W-:-:S05]  /*3350*/  VIADDMNMX R15, R15, R25, R16, PT ;  /* 0x000000190f0f7246 */ /* 0x001fca0003800110 */
[----:B------:R-:W-:Y:S04]  /*3360*/  STS [R12+0x2000], R15 ;  /* 0x0020000f0c007388 */ /* 0x000fe80000000800 */
[----:B------:R-:W0:Y:S02]  /*3370*/  LDS R16, [R14+0x1f80] ;  /* 0x001f80000e107984 */ /* 0x000e240000000800 */
[----:B0-----:R-:W-:-:S05]  /*3380*/  VIADDMNMX R19, R16, R24, R19, PT ;  /* 0x0000001810137246 */ /* 0x001fca0003800113 */
[----:B------:R-:W-:Y:S04]  /*3390*/  STS [R12+0x80], R19 ;  /* 0x000080130c007388 */ /* 0x000fe80000000800 */
[----:B------:R-:W0:Y:S02]  /*33a0*/  LDS R16, [R14+0x1f80] ;  /* 0x001f80000e107984 */ /* 0x000e240000000800 */
[----:B0-----:R-:W-:-:S05]  /*33b0*/  VIADDMNMX R25, R16, R25, R18, PT ;  /* 0x0000001910197246 */ /* 0x001fca0003800112 */
[----:B------:R-:W-:Y:S04]  /*33c0*/  STS [R12+0x2080], R25 ;  /* 0x002080190c007388 */ /* 0x000fe80000000800 */
[----:B------:R-:W-:Y:S04]  /*33d0*/  LDS R16, [R10+0x7c] ;  /* 0x00007c000a107984 */ /* 0x000fe80000000800 */
[----:B------:R-:W0:Y:S02]  /*33e0*/  LDS R18, [R11+0x1f00] ;  /* 0x001f00000b127984 */ /* 0x000e240000000800 */
[----:B0-----:R-:W-:-:S05]  /*33f0*/  VIADDMNMX R17, R18, R16, R17, PT ;  /* 0x0000001012117246 */ /* 0x001fca0003800111 */
[----:B------:R-:W-:Y:S04]  /*3400*/  STS [R0], R17 ;  /* 0x0000001100007388 */ /* 0x000fe80000000800 */
[----:B------:R-:W0:Y:S02]  /*3410*/  LDS R16, [R10+0x207c] ;  /* 0x00207c000a107984 */ /* 0x000e240000000800 */
[----:B0-----:R-:W-:-:S05]  /*3420*/  VIADDMNMX R21, R18, R16, R21, PT ;  /* 0x0000001012157246 */ /* 0x001fca0003800115 */
[----:B------:R-:W-:Y:S04]  /*3430*/  STS [R0+0x2000], R21 ;  /* 0x0020001500007388 */ /* 0x000fe80000000800 */
[----:B------:R-:W-:Y:S04]  /*3440*/  LDS R27, [R10+0x7c] ;  /* 0x00007c000a1b7984 */ /* 0x000fe80000000800 */
        /* <DEDUP_REMOVED lines=899> */
[----:B------:R-:W0:Y:S04]  /*6c80*/  LDS R12, [R10+0x20fc] ;  /* 0x0020fc000a0c7984 */ /* 0x000e280000000800 */
[----:B------:R-:W-:Y:S04]  /*6c90*/  STG.E desc[UR8][R8.64], R23 ;  /* 0x0000001708007986 */ /* 0x000fe8000c101908 */
[----:B------:R-:W-:Y:S04]  /*6ca0*/  STG.E desc[UR8][R2.64], R15 ;  /* 0x0000000f02007986 */ /* 0x000fe8000c101908 */
[----:B------:R-:W-:Y:S04]  /*6cb0*/  STG.E desc[UR8][R8.64+0x80], R19 ;  /* 0x0000801308007986 */ /* 0x000fe8000c101908 */
[----:B------:R-:W-:Y:S04]  /*6cc0*/  STG.E desc[UR8][R2.64+0x80], R25 ;  /* 0x0000801902007986 */ /* 0x000fe8000c101908 */
[----:B------:R-:W-:Y:S04]  /*6cd0*/  STG.E desc[UR8][R6.64], R17 ;  /* 0x0000001106007986 */ /* 0x000fe8000c101908 */
[----:B------:R-:W-:Y:S04]  /*6ce0*/  STG.E desc[UR8][R4.64], R13 ;  /* 0x0000000d04007986 */ /* 0x000fe8000c101908 */
[----:B------:R-:W-:Y:S01]  /*6cf0*/  STG.E desc[UR8][R6.64+0x80], R27 ;  /* 0x0000801b06007986 */ /* 0x000fe2000c101908 */
[----:B0-----:R-:W-:-:S05]  /*6d00*/  VIADDMNMX R29, R12, R16, R29, PT ;  /* 0x000000100c1d7246 */ /* 0x001fca000380011d */
[----:B------:R-:W-:Y:S04]  /*6d10*/  STG.E desc[UR8][R4.64+0x80], R29 ;  /* 0x0000801d04007986 */ /* 0x000fe8000c101908 */
[----:B------:R-:W-:Y:S01]  /*6d20*/  STS [R0+0x2080], R29 ;  /* 0x0020801d00007388 */ /* 0x000fe20000000800 */
[----:B------:R-:W-:Y:S05]  /*6d30*/  EXIT ;  /* 0x000000000000794d */ /* 0x000fea0003800000 */
.L_x_1:
        /* <DEDUP_REMOVED lines=12> */
.L_x_4:


//--------------------- .text._Z10cal_phase1iPiii --------------------------
	.section	.text._Z10cal_phase1iPiii,"ax",@progbits
	.align	128
        .global         _Z10cal_phase1iPiii
        .type           _Z10cal_phase1iPiii,@function
        .size           _Z10cal_phase1iPiii,(.L_x_5 - _Z10cal_phase1iPiii)
        .other          _Z10cal_phase1iPiii,@"STO_CUDA_ENTRY STV_DEFAULT"
_Z10cal_phase1iPiii:
.text._Z10cal_phase1iPiii:
[----:B------:R-:W-:Y:S01]  /*0000*/  LDC R1, c[0x0][0x37c] ;  /* 0x0000df00ff017b82 */ /* 0x000fe20000000800 */
[----:B------:R-:W0:Y:S07]  /*0010*/  S2R R6, SR_TID.Y ;  /* 0x0000000000067919 */ /* 0x000e2e0000002200 */
[----:B------:R-:W0:Y:S01]  /*0020*/  LDC R3, c[0x0][0x394] ;  /* 0x0000e500ff037b82 */ /* 0x000e220000000800 */
[----:B------:R-:W1:Y:S01]  /*0030*/  LDCU.64 UR6, c[0x0][0x358] ;  /* 0x00006b00ff0677ac */ /* 0x000e620008000a00 */
[----:B------:R-:W2:Y:S06]  /*0040*/  S2R R7, SR_TID.X ;  /* 0x0000000000077919 */ /* 0x000eac0000002100 */
[----:B------:R-:W3:Y:S08]  /*0050*/  LDC R2, c[0x0][0x380] ;  /* 0x0000e000ff027b82 */ /* 0x000ef00000000800 */
[----:B------:R-:W4:Y:S01]  /*0060*/  LDC.64 R4, c[0x0][0x388] ;  /* 0x0000e200ff047b82 */ /* 0x000f220000000a00 */
[----:B0-----:R-:W-:-:S02]  /*0070*/  IMAD R0, R3, 0x40, R6 ;  /* 0x0000004003007824 */ /* 0x001fc400078e0206 */
[----:B--2---:R-:W-:-:S04]  /*0080*/  IMAD R3, R3, 0x40, R7 ;  /* 0x0000004003037824 */ /* 0x004fc800078e0207 */
[----:B---3--:R-:W-:-:S04]  /*0090*/  IMAD R3, R0, R2, R3 ;  /* 0x0000000200037224 */ /* 0x008fc800078e0203 */
[----:B----4-:R-:W-:-:S04]  /*00a0*/  IMAD.WIDE R4, R3, 0x4, R4 ;  /* 0x0000000403047825 */ /* 0x010fc800078e0204 */
[----:B------:R-:W-:Y:S01]  /*00b0*/  IMAD.SHL.U32 R3, R2, 0x20, RZ ;  /* 0x0000002002037824 */ /* 0x000fe200078e00ff */
[----:B-1----:R-:W2:Y:S03]  /*00c0*/  LDG.E R9, desc[UR6][R4.64] ;  /* 0x0000000604097981 */ /* 0x002ea6000c1e1900 */
[----:B------:R-:W-:Y:S01]  /*00d0*/  IMAD.WIDE R2, R3, 0x4, R4 ;  /* 0x0000000403027825 */ /* 0x000fe200078e0204 */
[----:B------:R-:W3:Y:S04]  /*00e0*/  LDG.E R13, desc[UR6][R4.64+0x80] ;  /* 0x00008006040d7981 */ /* 0x000ee8000c1e1900 */
[----:B------:R-:W4:Y:S04]  /*00f0*/  LDG.E R11, desc[UR6][R2.64] ;  /* 0x00000006020b7981 */ /* 0x000f28000c1e1900 */
[----:B------:R-:W5:Y:S01]  /*0100*/  LDG.E R15, desc[UR6][R2.64+0x80] ;  /* 0x00008006020f7981 */ /* 0x000f62000c1e1900 */
[----:B------:R-:W0:Y:S01]  /*0110*/  S2UR UR5, SR_CgaCtaId ;  /* 0x00000000000579c3 */ /* 0x000e220000008800 */
[----:B------:R-:W-:-:S02]  /*0120*/  UMOV UR4, 0x400 ;  /* 0x0000040000047882 */ /* 0x000fc40000000000 */
[----:B0-----:R-:W-:-:S06]  /*0130*/  ULEA UR4, UR5, UR4, 0x18 ;  /* 0x0000000405047291 */ /* 0x001fcc000f8ec0ff */
[----:B------:R-:W-:-:S05]  /*0140*/  LEA R6, R6, UR4, 0x8 ;  /* 0x0000000406067c11 */ /* 0x000fca000f8e40ff */
[C---:B------:R-:W-:Y:S01]  /*0150*/  IMAD R0, R7.reuse, 0x4, R6 ;  /* 0x0000000407007824 */ /* 0x040fe200078e0206 */
[----:B------:R-:W-:-:S04]  /*0160*/  LEA R7, R7, UR4, 0x2 ;  /* 0x0000000407077c11 */ /* 0x000fc8000f8e10ff */
[----:B--2---:R-:W-:Y:S04]  /*0170*/  STS [R0], R9 ;  /* 0x0000000900007388 */ /* 0x004fe80000000800 */
[----:B---3--:R-:W-:Y:S04]  /*0180*/  STS [R0+0x80], R13 ;  /* 0x0000800d00007388 */ /* 0x008fe80000000800 */
[----:B----4-:R-:W-:Y:S04]  /*0190*/  STS [R0+0x2000], R11 ;  /* 0x0020000b00007388 */ /* 0x010fe80000000800 */
[----:B-----5:R-:W-:Y:S01]  /*01a0*/  STS [R0+0x2080], R15 ;  /* 0x0020800f00007388 */ /* 0x020fe20000000800 */
[----:B------:R-:W-:Y:S06]  /*01b0*/  BAR.SYNC.DEFER_BLOCKING 0x0 ;  /* 0x0000000000007b1d */ /* 0x000fec0000010000 */
[----:B------:R-:W-:Y:S04]  /*01c0*/  LDS R8, [R0] ;  /* 0x0000000000087984 */ /* 0x000fe80000000800 */
[----:B------:R-:W-:Y:S04]  /*01d0*/  LDS R17, [R6] ;  /* 0x0000000006117984 */ /* 0x000fe80000000800 */
[----:B------:R-:W0:Y:S02]  /*01e0*/  LDS R10, [R7] ;  /* 0x00000000070a7984 */ /* 0x000e240000000800 */
[----:B0-----:R-:W-:-:S02]  /*01f0*/  VIADDMNMX R17, R10, R17, R8, PT ;  /* 0x000000110a117246 */ /* 0x001fc40003800108 */
[----:B------:R-:W-:Y:S04]  /*0200*/  LDS R8, [R0+0x2000] ;  /* 0x0020000000087984 */ /* 0x000fe80000000800 */
[----:B------:R-:W-:Y:S04]  /*0210*/  STS [R0], R17 ;  /* 0x0000001100007388 */ /* 0x000fe80000000800 */
[----:B------:R-:W-:Y:S04]  /*0220*/  LDS R9, [R6+0x2000] ;  /* 0x0020000006097984 */ /* 0x000fe80000000800 */
[----:B------:R-:W0:Y:S02]  /*0230*/  LDS R10, [R7] ;  /* 0x00000000070a7984 */ /* 0x000e240000000800 */
[----:B0-----:R-:W-:-:S02]  /*0240*/  VIADDMNMX R9, R10, R9, R8, PT ;  /* 0x000000090a097246 */ /* 0x001fc40003800108 */
[----:B------:R-:W-:Y:S04]  /*0250*/  LDS R8, [R0+0x80] ;  /* 0x0000800000087984 */ /* 0x000fe80000000800 */
[----:B------:R-:W-:Y:S04]  /*0260*/  STS [R0+0x2000], R9 ;  /* 0x0020000900007388 */ /* 0x000fe80000000800 */
[----:B------:R-:W-:Y:S04]  /*0270*/  LDS R11, [R6] ;  /* 0x00000000060b7984 */ /* 0x000fe80000000800 */
[----:B------:R-:W0:Y:S02]  /*0280*/  LDS R10, [R7+0x80] ;  /* 0x00008000070a7984 */ /* 0x000e240000000800 */
[----:B0-----:R-:W-:-:S05]  /*0290*/  VIADDMNMX R13, R10, R11, R8, PT ;  /* 0x0000000b0a0d7246 */ /* 0x001fca0003800108 */
[----:B------:R-:W-:Y:S04]  /*02a0*/  STS [R0+0x80], R13 ;  /* 0x0000800d00007388 */ /* 0x000fe80000000800 */
[----:B------:R-:W-:Y:S04]  /*02b0*/  LDS R8, [R6+0x4] ;  /* 0x0000040006087984 */ /* 0x000fe80000000800 */
[----:B------:R-:W0:Y:S04]  /*02c0*/  LDS R10, [R7+0x100] ;  /* 0x00010000070a7984 */ /* 0x000e280000000800 */
[----:B------:R-:W-:Y:S01]  /*02d0*/  LDS R11, [R6+0x2000] ;  /* 0x00200000060b7984 */ /* 0x000fe20000000800 */
[----:B0-----:R-:W-:-:S03]  /*02e0*/  VIADDMNMX R17, R10, R8, R17, PT ;  /* 0x000000080a117246 */ /* 0x001fc60003800111 */
[----:B------:R-:W-:Y:S04]  /*02f0*/  LDS R10, [R7+0x80] ;  /* 0x00008000070a7984 */ /* 0x000fe80000000800 */
[----:B------:R-:W-:Y:S04]  /*0300*/  STS [R0], R17 ;  /* 0x0000001100007388 */ /* 0x000fe80000000800 */
[----:B------:R-:W-:Y:S04]  /*0310*/  LDS R8, [R6+0x2004] ;  /* 0x0020040006087984 */ /* 0x000fe80000000800 */
[----:B------:R-:W0:Y:S02]  /*0320*/  LDS R12, [R7+0x100] ;  /* 0x00010000070c7984 */ /* 0x000e240000000800 */
[----:B0-----:R-:W-:-:S05]  /*0330*/  VIADDMNMX R9, R12, R8, R9, PT ;  /* 0x000000080c097246 */ /* 0x001fca0003800109 */
[----:B------:R-:W-:Y:S04]  /*0340*/  STS [R0+0x2000], R9 ;  /* 0x0020000900007388 */ /* 0x000fe80000000800 */
[----:B------:R-:W-:Y:S04]  /*0350*/  LDS R8, [R6+0x4] ;  /* 0x0000040006087984 */ /* 0x000fe80000000800 */
[----:B------:R-:W0:Y:S02]  /*0360*/  LDS R12, [R7+0x180] ;  /* 0x00018000070c7984 */ /* 0x000e240000000800 */
[----:B0-----:R-:W-:-:S05]  /*0370*/  VIADDMNMX R13, R12, R8, R13, PT ;  /* 0x000000080c0d7246 */ /* 0x001fca000380010d */
[----:B------:R-:W-:Y:S04]  /*0380*/  STS [R0+0x80], R13 ;  /* 0x0000800d00007388 */ /* 0x000fe80000000800 */
[----:B------:R-:W-:Y:S04]  /*0390*/  LDS R8, [R6+0x8] ;  /* 0x0000080006087984 */ /* 0x000fe80000000800 */
[----:B------:R-:W0:Y:S04]  /*03a0*/  LDS R12, [R7+0x200] ;  /* 0x00020000070c7984 */ /* 0x000e280000000800 */
[----:B------:R-:W-:Y:S04]  /*03b0*/  LDS R19, [R6+0x2004] ;  /* 0x0020040006137984 */ /* 0x000fe80000000800 */
[----:B------:R-:W-:Y:S01]  /*03c0*/  LDS R18, [R7+0x180] ;  /* 0x0001800007127984 */ /* 0x000fe20000000800 */
[----:B0-----:R-:W-:-:S05]  /*03d0*/  VIADDMNMX R17, R12, R8, R17, PT ;  /* 0x000000080c117246 */ /* 0x001fca0003800111 */
        /* <DEDUP_REMOVED lines=52> */
[----:B------:R-:W0:Y:S02]  /*0720*/  LDS R9, [R7+0x600] ;  /* 0x0006000007097984 */ /* 0x000e240000000800 */
[----:B0-----:R-:W-:-:S02]  /*0730*/  VIADDMNMX R25, R9, R8, R25, PT ;  /* 0x0000000809197246 */ /* 0x001fc40003800119 */
[----:B------:R-:W-:Y:S04]  /*0740*/  LDS R8, [R6+0x2014] ;  /* 0x0020140006087984 */ /* 0x000fe80000000800 */
        /* <DEDUP_REMOVED lines=8> */
[----:B0-----:R-:W-:-:S02]  /*07d0*/  VIADDMNMX R23, R22, R20, R23, PT ;  /* 0x0000001416177246 */ /* 0x001fc40003800117 */
[----:B------:R-:W0:Y:S04]  /*07e0*/  LDS R20, [R0+0x2080] ;  /* 0x0020800000147984 */ /* 0x000e280000000800 */
[----:B------:R-:W-:Y:S04]  /*07f0*/  STS [R0+0x80], R23 ;  /* 0x0000801700007388 */ /* 0x000fe80000000800 */
[----:B------:R-:W-:Y:S04]  /*0800*/  LDS R22, [R6+0x1c] ;  /* 0x00001c0006167984 */ /* 0x000fe80000000800 */
[----:B------:R-:W1:Y:S01]  /*0810*/  LDS R24, [R7+0x700] ;  /* 0x0007000007187984 */ /* 0x000e620000000800 */
[----:B0-----:R-:W-:-:S03]  /*0820*/  VIADDMNMX R20, R10, R11, R20, PT ;  /* 0x0000000b0a147246 */ /* 0x001fc60003800114 */
[----:B------:R-:W-:Y:S04]  /*0830*/  LDS R10, [R6+0x2018] ;  /* 0x00201800060a7984 */ /* 0x000fe80000000800 */
[----:B------:R-:W-:Y:S01]  /*0840*/  LDS R11, [R7+0x680] ;  /* 0x00068000070b7984 */ /* 0x000fe20000000800 */
[----:B-1----:R-:W-:-:S05]  /*0850*/  VIADDMNMX R25, R24, R22, R25, PT ;  /* 0x0000001618197246 */ /* 0x002fca0003800119 */
        /* <DEDUP_REMOVED lines=10> */
[----:B------:R-:W0:Y:S01]  /*0900*/  LDS R24, [R7+0x800] ;  /* 0x0008000007187984 */ /* 0x000e220000000800 */
[----:B------:R-:W-:-:S03]  /*0910*/  VIADDMNMX R20, R18, R19, R20, PT ;  /* 0x0000001312147246 */ /* 0x000fc60003800114 */
        /* <DEDUP_REMOVED lines=345> */
[----:B------:R-:W-:Y:S02]  /*1eb0*/  VIADDMNMX R22, R8, R9, R20, PT ;  /* 0x0000000908167246 */ /* 0x000fe40003800114 */
        /* <DEDUP_REMOVED lines=8> */
[----:B------:R-:W0:Y:S01]  /*1f40*/  LDS R25, [R7+0x1f80] ;  /* 0x001f800007197984 */ /* 0x000e220000000800 */
[----:B------:R-:W-:-:S04]  /*1f50*/  VIADDMNMX R10, R11, R10, R22, PT ;  /* 0x0000000a0b0a7246 */ /* 0x000fc80003800116 */
[----:B------:R-:W-:-:S04]  /*1f60*/  VIADDMNMX R10, R17, R16, R10, PT ;  /* 0x00000010110a7246 */ /* 0x000fc8000380010a */
[----:B------:R-:W-:Y:S02]  /*1f70*/  VIADDMNMX R10, R15, R14, R10, PT ;  /* 0x0000000e0f0a7246 */ /* 0x000fe4000380010a */
[----:B0-----:R-:W-:-:S05]  /*1f80*/  VIADDMNMX R25, R25, R20, R29, PT ;  /* 0x0000001419197246 */ /* 0x001fca000380011d */
[----:B------:R-:W-:Y:S04]  /*1f90*/  STS [R0+0x80], R25 ;  /* 0x0000801900007388 */ /* 0x000fe80000000800 */
[----:B------:R-:W-:Y:S04]  /*1fa0*/  LDS R27, [R6+0x207c] ;  /* 0x00207c00061b7984 */ /* 0x000fe80000000800 */
[----:B------:R-:W0:Y:S01]  /*1fb0*/  LDS R20, [R7+0x1f80] ;  /* 0x001f800007147984 */ /* 0x000e220000000800 */
[----:B------:R-:W-:-:S04]  /*1fc0*/  VIADDMNMX R10, R12, R13, R10, PT ;  /* 0x0000000d0c0a7246 */ /* 0x000fc8000380010a */
[----:B------:R-:W-:-:S04]  /*1fd0*/  VIADDMNMX R10, R19, R18, R10, PT ;  /* 0x00000012130a7246 */ /* 0x000fc8000380010a */
[----:B------:R-:W-:-:S04]  /*1fe0*/  VIADDMNMX R8, R8, R9, R10, PT ;  /* 0x0000000908087246 */ /* 0x000fc8000380010a */
        /* <DEDUP_REMOVED lines=512> */
[----:B------:R-:W-:Y:S04]  /*3ff0*/  STG.E desc[UR6][R4.64], R9 ;  /* 0x0000000904007986 */ /* 0x000fe8000c101906 */
[----:B------:R-:W-:Y:S04]  /*4000*/  STG.E desc[UR6][R2.64], R23 ;  /* 0x0000001702007986 */ /* 0x000fe8000c101906 */
[----:B------:R-:W-:Y:S01]  /*4010*/  STG.E desc[UR6][R4.64+0x80], R25 ;  /* 0x0000801904007986 */ /* 0x000fe2000c101906 */
[----:B0-----:R-:W-:-:S05]  /*4020*/  VIADDMNMX R27, R10, R8, R27, PT ;  /* 0x000000080a1b7246 */ /* 0x001fca000380011b */
[----:B------:R-:W-:Y:S04]  /*4030*/  STG.E desc[UR6][R2.64+0x80], R27 ;  /* 0x0000801b02007986 */ /* 0x000fe8000c101906 */
[----:B------:R-:W-:Y:S01]  /*4040*/  STS [R0+0x2080], R27 ;  /* 0x0020801b00007388 */ /* 0x000fe20000000800 */
[----:B------:R-:W-:Y:S05]  /*4050*/  EXIT ;  /* 0x000000000000794d */ /* 0x000fea0003800000 */
.L_x_2:
        /* <DEDUP_REMOVED lines=10> */
.L_x_5:


//--------------------- .nv.shared._Z10cal_phase3iPiii --------------------------
	.section	.nv.shared._Z10cal_phase3iPiii,"aw",@nobits
	.sectionflags	@""
	.align	4
.nv.shared._Z10cal_phase3iPiii:
	.zero		50176


//--------------------- .nv.shared.reserved.0     --------------------------
	.section	.nv.shared.reserved.0,"aw",@nobits
	.weak		__nv_reservedSMEM_offset_0_alias
	.size		__nv_reservedSMEM_offset_0_alias, 0, 64
	.other		__nv_reservedSMEM_offset_0_alias,@"STO_CUDA_RESERVED_SHARED STV_DEFAULT"
__nv_reservedSMEM_offset_0_alias:
	.zero		0
	.zero		64


//--------------------- .nv.shared._Z10cal_phase2iPiii --------------------------
	.section	.nv.shared._Z10cal_phase2iPiii,"aw",@nobits
	.sectionflags	@""
	.align	4
.nv.shared._Z10cal_phase2iPiii:
	.zero		50176


//--------------------- .nv.shared._Z10cal_phase1iPiii --------------------------
	.section	.nv.shared._Z10cal_phase1iPiii,"aw",@nobits
	.sectionflags	@""
	.align	4
.nv.shared._Z10cal_phase1iPiii:
	.zero		17408


//--------------------- .nv.constant0._Z10cal_phase3iPiii --------------------------
	.section	.nv.constant0._Z10cal_phase3iPiii,"a",@progbits
	.sectionflags	@""
	.align	4
.nv.constant0._Z10cal_phase3iPiii:
	.zero		920


//--------------------- .nv.constant0._Z10cal_phase2iPiii --------------------------
	.section	.nv.constant0._Z10cal_phase2iPiii,"a",@progbits
	.sectionflags	@""
	.align	4
.nv.constant0._Z10cal_phase2iPiii:
	.zero		920


//--------------------- .nv.constant0._Z10cal_phase1iPiii --------------------------
	.section	.nv.constant0._Z10cal_phase1iPiii,"a",@progbits
	.sectionflags	@""
	.align	4
.nv.constant0._Z10cal_phase1iPiii:
	.zero		920


//--------------------- SYMBOLS --------------------------

	.type		.nv.reservedSmem.offset0,@object
	.size		.nv.reservedSmem.offset0,0x4
	.type		.nv.reservedSmem.cap,@object
	.size		.nv.reservedSmem.cap,0x4
